	.target	sm_90a

	.elftype	@"ET_EXEC"


//--------------------- .note.nv.tkinfo           --------------------------
	.section	.note.nv.tkinfo,"",@"SHT_NOTE"
	.sectionflags	@"SHF_NOTE_NV_TKINFO"
	.tkinfo
        /*0018*/ 	.word	0x00000002
        /*0030*/ 	.string	""
        /*0030*/ 	.string	"ptxas"
        /*0030*/ 	.string	"Cuda compilation tools, release 13.0, V13.0.88"
        /*0030*/ 	.string	"Build cuda_13.0.r13.0/compiler.36424714_0"
        /*0030*/ 	.string	"-arch sm_90a -m 64 "



//--------------------- .note.nv.cuinfo           --------------------------
	.section	.note.nv.cuinfo,"",@"SHT_NOTE"
	.sectionflags	@"SHF_NOTE_NV_CUINFO"
        /*0018*/ 	.short	0x0002
        /*001a*/ 	.short	0x005a
        /*001c*/ 	.short	0x0082
	.zero		2


//--------------------- .nv.info                  --------------------------
	.section	.nv.info,"",@"SHT_CUDA_INFO"
	.align	4


	//----- nvinfo : EIATTR_REGCOUNT
	.align		4
        /*0000*/ 	.byte	0x04, 0x2f
        /*0002*/ 	.short	(.L_15 - .L_14)
	.align		4
.L_14:
        /*0004*/ 	.word	index@(_ZN7cutlass13device_kernelINS_4gemm6kernel13GemmUniversalIN4cute5tupleIJiiiiEEENS1_10collective13CollectiveMmaINS1_34MainloopSm90TmaGmmaWarpSpecializedILi7ENS5_IJNS4_1CILi1EEESB_SB_EEENS1_32KernelTmaWarpSpecializedPingpongEEENS5_IJNSA_ILi64EEESF_NSA_ILi128EEEEEENS_10bfloat16_tENS5_IJlSB_lEEESI_SJ_NS4_8TiledMMAINS4_8MMA_AtomIJNS4_4SM904GMMA27MMA_64x64x16_F32BF16BF16_SSILNSN_5MajorE0ELSP_0ELNSN_7ScaleInE1ELSQ_1EEEEEENS4_6LayoutISC_NS5_IJNSA_ILi0EEESU_SU_EEEEENS5_IJNS4_10UnderscoreESX_SX_EEEEENS4_13SM90_TMA_LOADENS4_14ComposedLayoutINS4_7SwizzleILi3ELi4ELi3EEENS4_18smem_ptr_flag_bitsILi16EEENST_INS5_IJNSA_ILi8EEESF_EEENS5_IJSF_SB_EEEEEEEvNS4_8identityES10_S1A_vS1B_EENS_8epilogue10collective6detail29Sm90TmaWarpSpecializedAdapterINS1E_15DefaultEpilogueISI_SJ_SJ_NS1D_6thread17LinearCombinationISI_Li1EffLNS1I_9ScaleType4KindE0ELNS_15FloatRoundStyleE2ESI_EENS1_15EpilogueDefaultEEEEEvvEEEEvNT_6ParamsE)
        /*0008*/ 	.word	0x000000a8


	//----- nvinfo : EIATTR_FRAME_SIZE
	.align		4
.L_15:
        /*000c*/ 	.byte	0x04, 0x11
        /*000e*/ 	.short	(.L_17 - .L_16)
	.align		4
.L_16:
        /*0010*/ 	.word	index@(_ZN7cutlass13device_kernelINS_4gemm6kernel13GemmUniversalIN4cute5tupleIJiiiiEEENS1_10collective13CollectiveMmaINS1_34MainloopSm90TmaGmmaWarpSpecializedILi7ENS5_IJNS4_1CILi1EEESB_SB_EEENS1_32KernelTmaWarpSpecializedPingpongEEENS5_IJNSA_ILi64EEESF_NSA_ILi128EEEEEENS_10bfloat16_tENS5_IJlSB_lEEESI_SJ_NS4_8TiledMMAINS4_8MMA_AtomIJNS4_4SM904GMMA27MMA_64x64x16_F32BF16BF16_SSILNSN_5MajorE0ELSP_0ELNSN_7ScaleInE1ELSQ_1EEEEEENS4_6LayoutISC_NS5_IJNSA_ILi0EEESU_SU_EEEEENS5_IJNS4_10UnderscoreESX_SX_EEEEENS4_13SM90_TMA_LOADENS4_14ComposedLayoutINS4_7SwizzleILi3ELi4ELi3EEENS4_18smem_ptr_flag_bitsILi16EEENST_INS5_IJNSA_ILi8EEESF_EEENS5_IJSF_SB_EEEEEEEvNS4_8identityES10_S1A_vS1B_EENS_8epilogue10collective6detail29Sm90TmaWarpSpecializedAdapterINS1E_15DefaultEpilogueISI_SJ_SJ_NS1D_6thread17LinearCombinationISI_Li1EffLNS1I_9ScaleType4KindE0ELNS_15FloatRoundStyleE2ESI_EENS1_15EpilogueDefaultEEEEEvvEEEEvNT_6ParamsE)
        /*0014*/ 	.word	0x00000008


	//----- nvinfo : EIATTR_MIN_STACK_SIZE
	.align		4
.L_17:
        /*0018*/ 	.byte	0x04, 0x12
        /*001a*/ 	.short	(.L_19 - .L_18)
	.align		4
.L_18:
        /*001c*/ 	.word	index@(_ZN7cutlass13device_kernelINS_4gemm6kernel13GemmUniversalIN4cute5tupleIJiiiiEEENS1_10collective13CollectiveMmaINS1_34MainloopSm90TmaGmmaWarpSpecializedILi7ENS5_IJNS4_1CILi1EEESB_SB_EEENS1_32KernelTmaWarpSpecializedPingpongEEENS5_IJNSA_ILi64EEESF_NSA_ILi128EEEEEENS_10bfloat16_tENS5_IJlSB_lEEESI_SJ_NS4_8TiledMMAINS4_8MMA_AtomIJNS4_4SM904GMMA27MMA_64x64x16_F32BF16BF16_SSILNSN_5MajorE0ELSP_0ELNSN_7ScaleInE1ELSQ_1EEEEEENS4_6LayoutISC_NS5_IJNSA_ILi0EEESU_SU_EEEEENS5_IJNS4_10UnderscoreESX_SX_EEEEENS4_13SM90_TMA_LOADENS4_14ComposedLayoutINS4_7SwizzleILi3ELi4ELi3EEENS4_18smem_ptr_flag_bitsILi16EEENST_INS5_IJNSA_ILi8EEESF_EEENS5_IJSF_SB_EEEEEEEvNS4_8identityES10_S1A_vS1B_EENS_8epilogue10collective6detail29Sm90TmaWarpSpecializedAdapterINS1E_15DefaultEpilogueISI_SJ_SJ_NS1D_6thread17LinearCombinationISI_Li1EffLNS1I_9ScaleType4KindE0ELNS_15FloatRoundStyleE2ESI_EENS1_15EpilogueDefaultEEEEEvvEEEEvNT_6ParamsE)
        /*0020*/ 	.word	0x00000008
.L_19:


//--------------------- .nv.compat                --------------------------
	.section	.nv.compat,"",@"SHT_CUDA_COMPAT_INFO"
	.align	4
        /*0000*/ 	.byte	0x02, 0x09, 0x01, 0x00, 0x02, 0x02, 0x04, 0x00, 0x02, 0x05, 0x05, 0x00, 0x03, 0x07, 0x01, 0x01
        /*0010*/ 	.byte	0x02, 0x03, 0x01, 0x00, 0x02, 0x06, 0x01, 0x00, 0x04, 0x0b, 0x08, 0x00, 0x00, 0x00, 0x00, 0x00
        /*0020*/ 	.byte	0x00, 0x00, 0x00, 0x00


//--------------------- .nv.info._ZN7cutlass13device_kernelINS_4gemm6kernel13GemmUniversalIN4cute5tupleIJiiiiEEENS1_10collective13CollectiveMmaINS1_34MainloopSm90TmaGmmaWarpSpecializedILi7ENS5_IJNS4_1CILi1EEESB_SB_EEENS1_32KernelTmaWarpSpecializedPingpongEEENS5_IJNSA_ILi64EEESF_NSA_ILi128EEEEEENS_10bfloat16_tENS5_IJlSB_lEEESI_SJ_NS4_8TiledMMAINS4_8MMA_AtomIJNS4_4SM904GMMA27MMA_64x64x16_F32BF16BF16_SSILNSN_5MajorE0ELSP_0ELNSN_7ScaleInE1ELSQ_1EEEEEENS4_6LayoutISC_NS5_IJNSA_ILi0EEESU_SU_EEEEENS5_IJNS4_10UnderscoreESX_SX_EEEEENS4_13SM90_TMA_LOADENS4_14ComposedLayoutINS4_7SwizzleILi3ELi4ELi3EEENS4_18smem_ptr_flag_bitsILi16EEENST_INS5_IJNSA_ILi8EEESF_EEENS5_IJSF_SB_EEEEEEEvNS4_8identityES10_S1A_vS1B_EENS_8epilogue10collective6detail29Sm90TmaWarpSpecializedAdapterINS1E_15DefaultEpilogueISI_SJ_SJ_NS1D_6thread17LinearCombinationISI_Li1EffLNS1I_9ScaleType4KindE0ELNS_15FloatRoundStyleE2ESI_EENS1_15EpilogueDefaultEEEEEvvEEEEvNT_6ParamsE --------------------------
	.section	.nv.info._ZN7cutlass13device_kernelINS_4gemm6kernel13GemmUniversalIN4cute5tupleIJiiiiEEENS1_10collective13CollectiveMmaINS1_34MainloopSm90TmaGmmaWarpSpecializedILi7ENS5_IJNS4_1CILi1EEESB_SB_EEENS1_32KernelTmaWarpSpecializedPingpongEEENS5_IJNSA_ILi64EEESF_NSA_ILi128EEEEEENS_10bfloat16_tENS5_IJlSB_lEEESI_SJ_NS4_8TiledMMAINS4_8MMA_AtomIJNS4_4SM904GMMA27MMA_64x64x16_F32BF16BF16_SSILNSN_5MajorE0ELSP_0ELNSN_7ScaleInE1ELSQ_1EEEEEENS4_6LayoutISC_NS5_IJNSA_ILi0EEESU_SU_EEEEENS5_IJNS4_10UnderscoreESX_SX_EEEEENS4_13SM90_TMA_LOADENS4_14ComposedLayoutINS4_7SwizzleILi3ELi4ELi3EEENS4_18smem_ptr_flag_bitsILi16EEENST_INS5_IJNSA_ILi8EEESF_EEENS5_IJSF_SB_EEEEEEEvNS4_8identityES10_S1A_vS1B_EENS_8epilogue10collective6detail29Sm90TmaWarpSpecializedAdapterINS1E_15DefaultEpilogueISI_SJ_SJ_NS1D_6thread17LinearCombinationISI_Li1EffLNS1I_9ScaleType4KindE0ELNS_15FloatRoundStyleE2ESI_EENS1_15EpilogueDefaultEEEEEvvEEEEvNT_6ParamsE,"",@"SHT_CUDA_INFO"
	.sectionflags	@""
	.align	4


	//----- nvinfo : EIATTR_CUDA_API_VERSION
	.align		4
        /*0000*/ 	.byte	0x04, 0x37
        /*0002*/ 	.short	(.L_21 - .L_20)
.L_20:
        /*0004*/ 	.word	0x00000082


	//----- nvinfo : EIATTR_KPARAM_INFO
	.align		4
.L_21:
        /*0008*/ 	.byte	0x04, 0x17
        /*000a*/ 	.short	(.L_23 - .L_22)
.L_22:
        /*000c*/ 	.word	0x00000000
        /*0010*/ 	.short	0x0000
        /*0012*/ 	.short	0x0070
        /*0014*/ 	.byte	0x00, 0xf0, 0x01, 0x10


	//----- nvinfo : EIATTR_SPARSE_MMA_MASK
	.align		4
.L_23:
        /*0018*/ 	.byte	0x03, 0x50
        /*001a*/ 	.short	0x0000


	//----- nvinfo : EIATTR_MAXREG_COUNT
	.align		4
        /*001c*/ 	.byte	0x03, 0x1b
        /*001e*/ 	.short	0x00a8


	//----- nvinfo : EIATTR_NUM_BARRIERS
	.align		4
        /*0020*/ 	.byte	0x02, 0x4c
        /*0022*/ 	.byte	0x01
	.zero		1


	//----- nvinfo : EIATTR_EXTERNS
	.align		4
        /*0024*/ 	.byte	0x04, 0x0f
        /*0026*/ 	.short	(.L_25 - .L_24)


	//   ....[0]....
	.align		4
.L_24:
        /*0028*/ 	.word	index@(__assertfail)


	//----- nvinfo : EIATTR_ANNOTATIONS
	.align		4
.L_25:
        /*002c*/ 	.byte	0x04, 0x55
        /*002e*/ 	.short	(.L_27 - .L_26)


	//   ....[0]....
.L_26:
        /*0030*/ 	.word	0x00000001
        /*0034*/ 	.byte	0x30, 0x0b, 0x00, 0x00, 0x01, 0x00, 0x00, 0x00, 0x70, 0x12, 0x00, 0x00, 0x01, 0x00, 0x00, 0x00
        /*0044*/ 	.byte	0xf0, 0x46, 0x00, 0x00, 0x01, 0x00, 0x00, 0x00, 0x70, 0x53, 0x00, 0x00


	//----- nvinfo : EIATTR_MERCURY_ISA_VERSION
	.align		4
.L_27:
        /*0050*/ 	.byte	0x03, 0x5f
        /*0052*/ 	.short	0x0101


	//----- nvinfo : EIATTR_INT_WARP_WIDE_INSTR_OFFSETS
	.align		4
        /*0054*/ 	.byte	0x04, 0x31
        /*0056*/ 	.short	(.L_29 - .L_28)


	//   ....[0]....
.L_28:
        /*0058*/ 	.word	0x00000450


	//   ....[1]....
        /*005c*/ 	.word	0x00000470


	//   ....[2]....
        /*0060*/ 	.word	0x000004f0


	//   ....[3]....
        /*0064*/ 	.word	0x00000500


	//   ....[4]....
        /*0068*/ 	.word	0x00000510


	//   ....[5]....
        /*006c*/ 	.word	0x00000530


	//   ....[6]....
        /*0070*/ 	.word	0x000005c0


	//   ....[7]....
        /*0074*/ 	.word	0x000005e0


	//----- nvinfo : EIATTR_COOP_GROUP_MASK_REGIDS
	.align		4
.L_29:
        /*0078*/ 	.byte	0x04, 0x29
        /*007a*/ 	.short	(.L_31 - .L_30)


	//   ....[0]....
.L_30:
        /*007c*/ 	.word	0xffffffff


	//   ....[1]....
        /*0080*/ 	.word	0xffffffff


	//   ....[2]....
        /*0084*/ 	.word	0xffffffff


	//   ....[3]....
        /*0088*/ 	.word	0xffffffff


	//   ....[4]....
        /*008c*/ 	.word	0xffffffff


	//   ....[5]....
        /*0090*/ 	.word	0xffffffff


	//----- nvinfo : EIATTR_COOP_GROUP_INSTR_OFFSETS
	.align		4
.L_31:
        /*0094*/ 	.byte	0x04, 0x28
        /*0096*/ 	.short	(.L_33 - .L_32)


	//   ....[0]....
.L_32:
        /*0098*/ 	.word	0x00000070


	//   ....[1]....
        /*009c*/ 	.word	0x00000080


	//   ....[2]....
        /*00a0*/ 	.word	0x00000140


	//   ....[3]....
        /*00a4*/ 	.word	0x00000330


	//   ....[4]....
        /*00a8*/ 	.word	0x00000370


	//   ....[5]....
        /*00ac*/ 	.word	0x000003b0


	//----- nvinfo : EIATTR_REG_RECONFIG
	.align		4
.L_33:
        /*00b0*/ 	.byte	0x01, 0x54
	.zero		2


	//----- nvinfo : EIATTR_SYSCALL_OFFSETS
	.align		4
        /*00b4*/ 	.byte	0x04, 0x46
        /*00b6*/ 	.short	(.L_35 - .L_34)


	//   ....[0]....
.L_34:
        /*00b8*/ 	.word	0x00001770


	//----- nvinfo : EIATTR_MBARRIER_INSTR_OFFSETS
	.align		4
.L_35:
        /*00bc*/ 	.byte	0x04, 0x39
        /*00be*/ 	.short	(.L_37 - .L_36)


	//   ....[0]....
.L_36:
        /*00c0*/ 	.word	0x00000240
        /*00c4*/ 	.word	0x000000ff
        /*00c8*/ 	.word	0x00000000
        /*00cc*/ 	.short	0x0100
        /*00ce*/ 	.byte	0x08
	.zero		1


	//   ....[1]....
        /*00d0*/ 	.word	0x00000250
        /*00d4*/ 	.word	0x000000ff
        /*00d8*/ 	.word	0x00000038
        /*00dc*/ 	.short	0x0100
        /*00de*/ 	.byte	0x08
	.zero		1


	//   ....[2]....
        /*00e0*/ 	.word	0x00000260
        /*00e4*/ 	.word	0x000000ff
        /*00e8*/ 	.word	0x00000008
        /*00ec*/ 	.short	0x0100
        /*00ee*/ 	.byte	0x08
	.zero		1


	//   ....[3]....
        /*00f0*/ 	.word	0x00000270
        /*00f4*/ 	.word	0x000000ff
        /*00f8*/ 	.word	0x00000040
        /*00fc*/ 	.short	0x0100
        /*00fe*/ 	.byte	0x08
	.zero		1


	//   ....[4]....
        /*0100*/ 	.word	0x00000280
        /*0104*/ 	.word	0x000000ff
        /*0108*/ 	.word	0x00000010
        /*010c*/ 	.short	0x0100
        /*010e*/ 	.byte	0x08
	.zero		1


	//   ....[5]....
        /*0110*/ 	.word	0x00000290
        /*0114*/ 	.word	0x000000ff
        /*0118*/ 	.word	0x00000048
        /*011c*/ 	.short	0x0100
        /*011e*/ 	.byte	0x08
	.zero		1


	//   ....[6]....
        /*0120*/ 	.word	0x000002a0
        /*0124*/ 	.word	0x000000ff
        /*0128*/ 	.word	0x00000018
        /*012c*/ 	.short	0x0100
        /*012e*/ 	.byte	0x08
	.zero		1


	//   ....[7]....
        /*0130*/ 	.word	0x000002b0
        /*0134*/ 	.word	0x000000ff
        /*0138*/ 	.word	0x00000050
        /*013c*/ 	.short	0x0100
        /*013e*/ 	.byte	0x08
	.zero		1


	//   ....[8]....
        /*0140*/ 	.word	0x000002c0
        /*0144*/ 	.word	0x000000ff
        /*0148*/ 	.word	0x00000020
        /*014c*/ 	.short	0x0100
        /*014e*/ 	.byte	0x08
	.zero		1


	//   ....[9]....
        /*0150*/ 	.word	0x000002d0
        /*0154*/ 	.word	0x000000ff
        /*0158*/ 	.word	0x00000058
        /*015c*/ 	.short	0x0100
        /*015e*/ 	.byte	0x08
	.zero		1


	//   ....[10]....
        /*0160*/ 	.word	0x000002e0
        /*0164*/ 	.word	0x000000ff
        /*0168*/ 	.word	0x00000028
        /*016c*/ 	.short	0x0100
        /*016e*/ 	.byte	0x08
	.zero		1


	//   ....[11]....
        /*0170*/ 	.word	0x000002f0
        /*0174*/ 	.word	0x000000ff
        /*0178*/ 	.word	0x00000060
        /*017c*/ 	.short	0x0100
        /*017e*/ 	.byte	0x08
	.zero		1


	//   ....[12]....
        /*0180*/ 	.word	0x00000300
        /*0184*/ 	.word	0x000000ff
        /*0188*/ 	.word	0x00000030
        /*018c*/ 	.short	0x0100
        /*018e*/ 	.byte	0x08
	.zero		1


	//   ....[13]....
        /*0190*/ 	.word	0x00000310
        /*0194*/ 	.word	0x000000ff
        /*0198*/ 	.word	0x00000068
        /*019c*/ 	.short	0x0100
        /*019e*/ 	.byte	0x08
	.zero		1


	//   ....[14]....
        /*01a0*/ 	.word	0x00000620
        /*01a4*/ 	.word	0x000000ff
        /*01a8*/ 	.word	0x000000a0
        /*01ac*/ 	.short	0x0100
        /*01ae*/ 	.byte	0x08
	.zero		1


	//   ....[15]....
        /*01b0*/ 	.word	0x00000690
        /*01b4*/ 	.word	0x000000ff
        /*01b8*/ 	.word	0x000000a8
        /*01bc*/ 	.short	0x0100
        /*01be*/ 	.byte	0x08
	.zero		1


	//   ....[16]....
        /*01c0*/ 	.word	0x000006b0
        /*01c4*/ 	.word	0x000000ff
        /*01c8*/ 	.word	0x00000080
        /*01cc*/ 	.short	0x0100
        /*01ce*/ 	.byte	0x09
	.zero		1


	//   ....[17]....
        /*01d0*/ 	.word	0x000006c0
        /*01d4*/ 	.word	0x000000ff
        /*01d8*/ 	.word	0x00000088
        /*01dc*/ 	.short	0x0100
        /*01de*/ 	.byte	0x09
	.zero		1


	//   ....[18]....
        /*01e0*/ 	.word	0x000006d0
        /*01e4*/ 	.word	0x000000ff
        /*01e8*/ 	.word	0x00000090
        /*01ec*/ 	.short	0x0100
        /*01ee*/ 	.byte	0x09
	.zero		1


	//   ....[19]....
        /*01f0*/ 	.word	0x000006e0
        /*01f4*/ 	.word	0x000000ff
        /*01f8*/ 	.word	0x00000098
        /*01fc*/ 	.short	0x0100
        /*01fe*/ 	.byte	0x09
	.zero		1


	//   ....[20]....
        /*0200*/ 	.word	0x00001630
        /*0204*/ 	.word	0x000000ff
        /*0208*/ 	.word	0xfffffff8
        /*020c*/ 	.short	0x010a
        /*020e*/ 	.byte	0x2b
	.zero		1


	//   ....[21]....
        /*0210*/ 	.word	0x000017f0
        /*0214*/ 	.word	0x00000003
        /*0218*/ 	.word	0x00000000
        /*021c*/ 	.short	0x010a
        /*021e*/ 	.byte	0x3f
	.zero		1


	//   ....[22]....
        /*0220*/ 	.word	0x00001830
        /*0224*/ 	.word	0x00000003
        /*0228*/ 	.word	0x00000000
        /*022c*/ 	.short	0x010a
        /*022e*/ 	.byte	0x3f
	.zero		1


	//   ....[23]....
        /*0230*/ 	.word	0x00001cf0
        /*0234*/ 	.word	0x000000ff
        /*0238*/ 	.word	0x00000000
        /*023c*/ 	.short	0x010a
        /*023e*/ 	.byte	0x04
	.zero		1


	//   ....[24]....
        /*0240*/ 	.word	0x00001d30
        /*0244*/ 	.word	0x000000ff
        /*0248*/ 	.word	0x00000000
        /*024c*/ 	.short	0x010a
        /*024e*/ 	.byte	0x04
	.zero		1


	//   ....[25]....
        /*0250*/ 	.word	0x00002150
        /*0254*/ 	.word	0x000000ff
        /*0258*/ 	.word	0x00000000
        /*025c*/ 	.short	0x0101
        /*025e*/ 	.byte	0x04
	.zero		1


	//   ....[26]....
        /*0260*/ 	.word	0x00002250
        /*0264*/ 	.word	0x00000003
        /*0268*/ 	.word	0x00000000
        /*026c*/ 	.short	0x0101
        /*026e*/ 	.byte	0x30
	.zero		1


	//   ....[27]....
        /*0270*/ 	.word	0x00002340
        /*0274*/ 	.word	0x000000ff
        /*0278*/ 	.word	0x00000000
        /*027c*/ 	.short	0x0101
        /*027e*/ 	.byte	0x04
	.zero		1


	//   ....[28]....
        /*0280*/ 	.word	0x000023b0
        /*0284*/ 	.word	0x000000ff
        /*0288*/ 	.word	0x00000008
        /*028c*/ 	.short	0x010a
        /*028e*/ 	.byte	0x2b
	.zero		1


	//   ....[29]....
        /*0290*/ 	.word	0x00004730
        /*0294*/ 	.word	0x00000000
        /*0298*/ 	.word	0x00000000
        /*029c*/ 	.short	0x0101
        /*029e*/ 	.byte	0x30
	.zero		1


	//   ....[30]....
        /*02a0*/ 	.word	0x00005040
        /*02a4*/ 	.word	0x0000000b
        /*02a8*/ 	.word	0x00000038
        /*02ac*/ 	.short	0x010a
        /*02ae*/ 	.byte	0x3f
	.zero		1


	//   ....[31]....
        /*02b0*/ 	.word	0x000054d0
        /*02b4*/ 	.word	0x00000006
        /*02b8*/ 	.word	0x000000a8
        /*02bc*/ 	.short	0x0101
        /*02be*/ 	.byte	0x3f
	.zero		1


	//   ....[32]....
        /*02c0*/ 	.word	0x00005be0
        /*02c4*/ 	.word	0x00000007
        /*02c8*/ 	.word	0x00000000
        /*02cc*/ 	.short	0x010a
        /*02ce*/ 	.byte	0x3f
	.zero		1


	//   ....[33]....
        /*02d0*/ 	.word	0x00005c60
        /*02d4*/ 	.word	0x00000006
        /*02d8*/ 	.word	0x00000000
        /*02dc*/ 	.short	0x010a
        /*02de*/ 	.byte	0x3f
	.zero		1


	//   ....[34]....
        /*02e0*/ 	.word	0x00005cf0
        /*02e4*/ 	.word	0x00000007
        /*02e8*/ 	.word	0x00000000
        /*02ec*/ 	.short	0x010a
        /*02ee*/ 	.byte	0x3f
	.zero		1


	//   ....[35]....
        /*02f0*/ 	.word	0x00005d80
        /*02f4*/ 	.word	0x00000006
        /*02f8*/ 	.word	0x00000000
        /*02fc*/ 	.short	0x010a
        /*02fe*/ 	.byte	0x3f
	.zero		1


	//   ....[36]....
        /*0300*/ 	.word	0x00005e10
        /*0304*/ 	.word	0x00000007
        /*0308*/ 	.word	0x00000000
        /*030c*/ 	.short	0x010a
        /*030e*/ 	.byte	0x3f
	.zero		1


	//   ....[37]....
        /*0310*/ 	.word	0x00005ea0
        /*0314*/ 	.word	0x00000006
        /*0318*/ 	.word	0x00000000
        /*031c*/ 	.short	0x010a
        /*031e*/ 	.byte	0x3f
	.zero		1


	//   ....[38]....
        /*0320*/ 	.word	0x00005f30
        /*0324*/ 	.word	0x00000005
        /*0328*/ 	.word	0x00000000
        /*032c*/ 	.short	0x010a
        /*032e*/ 	.byte	0x3f
	.zero		1


	//   ....[39]....
        /*0330*/ 	.word	0x00005fa0
        /*0334*/ 	.word	0x00000003
        /*0338*/ 	.word	0xfffffff8
        /*033c*/ 	.short	0x010a
        /*033e*/ 	.byte	0x3f
	.zero		1


	//   ....[40]....
        /*0340*/ 	.word	0x00005ff0
        /*0344*/ 	.word	0x00000003
        /*0348*/ 	.word	0x00000000
        /*034c*/ 	.short	0x010a
        /*034e*/ 	.byte	0x3f
	.zero		1


	//   ....[41]....
        /*0350*/ 	.word	0x00006050
        /*0354*/ 	.word	0x00000004
        /*0358*/ 	.word	0x00000000
        /*035c*/ 	.short	0x010a
        /*035e*/ 	.byte	0x3f
	.zero		1


	//   ....[42]....
        /*0360*/ 	.word	0x000060b0
        /*0364*/ 	.word	0x00000003
        /*0368*/ 	.word	0x00000008
        /*036c*/ 	.short	0x010a
        /*036e*/ 	.byte	0x3f
	.zero		1


	//   ....[43]....
        /*0370*/ 	.word	0x00006180
        /*0374*/ 	.word	0x0000000b
        /*0378*/ 	.word	0x00000038
        /*037c*/ 	.short	0x010a
        /*037e*/ 	.byte	0x3f
	.zero		1


	//   ....[44]....
        /*0380*/ 	.word	0x00006250
        /*0384*/ 	.word	0x00000007
        /*0388*/ 	.word	0x00000000
        /*038c*/ 	.short	0x010a
        /*038e*/ 	.byte	0x3f
	.zero		1


	//   ....[45]....
        /*0390*/ 	.word	0x000062a0
        /*0394*/ 	.word	0x00000006
        /*0398*/ 	.word	0x00000000
        /*039c*/ 	.short	0x010a
        /*039e*/ 	.byte	0x3f
	.zero		1


	//   ....[46]....
        /*03a0*/ 	.word	0x000062f0
        /*03a4*/ 	.word	0x00000007
        /*03a8*/ 	.word	0x00000000
        /*03ac*/ 	.short	0x010a
        /*03ae*/ 	.byte	0x3f
	.zero		1


	//   ....[47]....
        /*03b0*/ 	.word	0x00006340
        /*03b4*/ 	.word	0x00000006
        /*03b8*/ 	.word	0x00000000
        /*03bc*/ 	.short	0x010a
        /*03be*/ 	.byte	0x3f
	.zero		1


	//   ....[48]....
        /*03c0*/ 	.word	0x00006390
        /*03c4*/ 	.word	0x00000007
        /*03c8*/ 	.word	0x00000000
        /*03cc*/ 	.short	0x010a
        /*03ce*/ 	.byte	0x3f
	.zero		1


	//   ....[49]....
        /*03d0*/ 	.word	0x000063e0
        /*03d4*/ 	.word	0x00000006
        /*03d8*/ 	.word	0x00000000
        /*03dc*/ 	.short	0x010a
        /*03de*/ 	.byte	0x3f
	.zero		1


	//----- nvinfo : EIATTR_NUM_MBARRIERS
	.align		4
.L_37:
        /*03e0*/ 	.byte	0x03, 0x38
        /*03e2*/ 	.short	0x0014


	//----- nvinfo : EIATTR_EXIT_INSTR_OFFSETS
	.align		4
        /*03e4*/ 	.byte	0x04, 0x1c
        /*03e6*/ 	.short	(.L_39 - .L_38)


	//   ....[0]....
.L_38:
        /*03e8*/ 	.word	0x00001200


	//   ....[1]....
        /*03ec*/ 	.word	0x00001260


	//   ....[2]....
        /*03f0*/ 	.word	0x00004d70


	//   ....[3]....
        /*03f4*/ 	.word	0x00004da0


	//   ....[4]....
        /*03f8*/ 	.word	0x00005f80


	//----- nvinfo : EIATTR_MAX_THREADS
	.align		4
.L_39:
        /*03fc*/ 	.byte	0x04, 0x05
        /*03fe*/ 	.short	(.L_41 - .L_40)
.L_40:
        /*0400*/ 	.word	0x00000180
        /*0404*/ 	.word	0x00000001
        /*0408*/ 	.word	0x00000001


	//----- nvinfo : EIATTR_CRS_STACK_SIZE
	.align		4
.L_41:
        /*040c*/ 	.byte	0x04, 0x1e
        /*040e*/ 	.short	(.L_43 - .L_42)
.L_42:
        /*0410*/ 	.word	0x00000000


	//----- nvinfo : EIATTR_CBANK_PARAM_SIZE
	.align		4
.L_43:
        /*0414*/ 	.byte	0x03, 0x19
        /*0416*/ 	.short	0x0470


	//----- nvinfo : EIATTR_PARAM_CBANK
	.align		4
        /*0418*/ 	.byte	0x04, 0x0a
        /*041a*/ 	.short	(.L_45 - .L_44)
	.align		4
.L_44:
        /*041c*/ 	.word	index@(.nv.constant0._ZN7cutlass13device_kernelINS_4gemm6kernel13GemmUniversalIN4cute5tupleIJiiiiEEENS1_10collective13CollectiveMmaINS1_34MainloopSm90TmaGmmaWarpSpecializedILi7ENS5_IJNS4_1CILi1EEESB_SB_EEENS1_32KernelTmaWarpSpecializedPingpongEEENS5_IJNSA_ILi64EEESF_NSA_ILi128EEEEEENS_10bfloat16_tENS5_IJlSB_lEEESI_SJ_NS4_8TiledMMAINS4_8MMA_AtomIJNS4_4SM904GMMA27MMA_64x64x16_F32BF16BF16_SSILNSN_5MajorE0ELSP_0ELNSN_7ScaleInE1ELSQ_1EEEEEENS4_6LayoutISC_NS5_IJNSA_ILi0EEESU_SU_EEEEENS5_IJNS4_10UnderscoreESX_SX_EEEEENS4_13SM90_TMA_LOADENS4_14ComposedLayoutINS4_7SwizzleILi3ELi4ELi3EEENS4_18smem_ptr_flag_bitsILi16EEENST_INS5_IJNSA_ILi8EEESF_EEENS5_IJSF_SB_EEEEEEEvNS4_8identityES10_S1A_vS1B_EENS_8epilogue10collective6detail29Sm90TmaWarpSpecializedAdapterINS1E_15DefaultEpilogueISI_SJ_SJ_NS1D_6thread17LinearCombinationISI_Li1EffLNS1I_9ScaleType4KindE0ELNS_15FloatRoundStyleE2ESI_EENS1_15EpilogueDefaultEEEEEvvEEEEvNT_6ParamsE)
        /*0420*/ 	.short	0x0210
        /*0422*/ 	.short	0x0470


	//----- nvinfo : EIATTR_SW_WAR
	.align		4
.L_45:
        /*0424*/ 	.byte	0x04, 0x36
        /*0426*/ 	.short	(.L_47 - .L_46)
.L_46:
        /*0428*/ 	.word	0x00000008
.L_47:


//--------------------- .nv.callgraph             --------------------------
	.section	.nv.callgraph,"",@"SHT_CUDA_CALLGRAPH"
	.align	4
	.sectionentsize	8
	.align		4
        /*0000*/ 	.word	0x00000000
	.align		4
        /*0004*/ 	.word	0xffffffff
	.align		4
        /*0008*/ 	.word	index@(_ZN7cutlass13device_kernelINS_4gemm6kernel13GemmUniversalIN4cute5tupleIJiiiiEEENS1_10collective13CollectiveMmaINS1_34MainloopSm90TmaGmmaWarpSpecializedILi7ENS5_IJNS4_1CILi1EEESB_SB_EEENS1_32KernelTmaWarpSpecializedPingpongEEENS5_IJNSA_ILi64EEESF_NSA_ILi128EEEEEENS_10bfloat16_tENS5_IJlSB_lEEESI_SJ_NS4_8TiledMMAINS4_8MMA_AtomIJNS4_4SM904GMMA27MMA_64x64x16_F32BF16BF16_SSILNSN_5MajorE0ELSP_0ELNSN_7ScaleInE1ELSQ_1EEEEEENS4_6LayoutISC_NS5_IJNSA_ILi0EEESU_SU_EEEEENS5_IJNS4_10UnderscoreESX_SX_EEEEENS4_13SM90_TMA_LOADENS4_14ComposedLayoutINS4_7SwizzleILi3ELi4ELi3EEENS4_18smem_ptr_flag_bitsILi16EEENST_INS5_IJNSA_ILi8EEESF_EEENS5_IJSF_SB_EEEEEEEvNS4_8identityES10_S1A_vS1B_EENS_8epilogue10collective6detail29Sm90TmaWarpSpecializedAdapterINS1E_15DefaultEpilogueISI_SJ_SJ_NS1D_6thread17LinearCombinationISI_Li1EffLNS1I_9ScaleType4KindE0ELNS_15FloatRoundStyleE2ESI_EENS1_15EpilogueDefaultEEEEEvvEEEEvNT_6ParamsE)
	.align		4
        /*000c*/ 	.word	index@(__assertfail)
	.align		4
        /*0010*/ 	.word	0x00000000
	.align		4
        /*0014*/ 	.word	0xfffffffe
	.align		4
        /*0018*/ 	.word	0x00000000
	.align		4
        /*001c*/ 	.word	0xfffffffd
	.align		4
        /*0020*/ 	.word	0x00000000
	.align		4
        /*0024*/ 	.word	0xfffffffc


//--------------------- .nv.constant4             --------------------------
	.section	.nv.constant4,"a",@progbits
	.align	8
	.align		8
.nv.constant4:
        /*0000*/ 	.dword	__assertfail
	.align		8
        /*0008*/ 	.dword	__unnamed_1
	.align		8
        /*0010*/ 	.dword	_ZN40_INTERNAL_601b7781_4_k_cu_df25c2cf_245854cuda3std3__45__cpo5beginE
	.align		8
        /*0018*/ 	.dword	_ZN40_INTERNAL_601b7781_4_k_cu_df25c2cf_245854cuda3std3__45__cpo3endE
	.align		8
        /*0020*/ 	.dword	_ZN40_INTERNAL_601b7781_4_k_cu_df25c2cf_245854cuda3std3__45__cpo6cbeginE
	.align		8
        /*0028*/ 	.dword	_ZN40_INTERNAL_601b7781_4_k_cu_df25c2cf_245854cuda3std3__45__cpo4cendE
	.align		8
        /*0030*/ 	.dword	_ZN40_INTERNAL_601b7781_4_k_cu_df25c2cf_245854cuda3std3__442_GLOBAL__N__601b7781_4_k_cu_df25c2cf_245856ignoreE
	.align		8
        /*0038*/ 	.dword	_ZN40_INTERNAL_601b7781_4_k_cu_df25c2cf_245854cuda3std3__419piecewise_constructE
	.align		8
        /*0040*/ 	.dword	_ZN40_INTERNAL_601b7781_4_k_cu_df25c2cf_245854cuda3std3__48in_placeE
	.align		8
        /*0048*/ 	.dword	_ZN40_INTERNAL_601b7781_4_k_cu_df25c2cf_245854cuda3std6ranges3__45__cpo4swapE
	.align		8
        /*0050*/ 	.dword	_ZN40_INTERNAL_601b7781_4_k_cu_df25c2cf_245854cuda3std6ranges3__45__cpo9iter_moveE
	.align		8
        /*0058*/ 	.dword	_ZN40_INTERNAL_601b7781_4_k_cu_df25c2cf_245854cute7productE
	.align		8
        /*0060*/ 	.dword	_ZN40_INTERNAL_601b7781_4_k_cu_df25c2cf_245854cute1_E
	.align		8
        /*0068*/ 	.dword	$str$22
	.align		8
        /*0070*/ 	.dword	$str$23


//--------------------- .text._ZN7cutlass13device_kernelINS_4gemm6kernel13GemmUniversalIN4cute5tupleIJiiiiEEENS1_10collective13CollectiveMmaINS1_34MainloopSm90TmaGmmaWarpSpecializedILi7ENS5_IJNS4_1CILi1EEESB_SB_EEENS1_32KernelTmaWarpSpecializedPingpongEEENS5_IJNSA_ILi64EEESF_NSA_ILi128EEEEEENS_10bfloat16_tENS5_IJlSB_lEEESI_SJ_NS4_8TiledMMAINS4_8MMA_AtomIJNS4_4SM904GMMA27MMA_64x64x16_F32BF16BF16_SSILNSN_5MajorE0ELSP_0ELNSN_7ScaleInE1ELSQ_1EEEEEENS4_6LayoutISC_NS5_IJNSA_ILi0EEESU_SU_EEEEENS5_IJNS4_10UnderscoreESX_SX_EEEEENS4_13SM90_TMA_LOADENS4_14ComposedLayoutINS4_7SwizzleILi3ELi4ELi3EEENS4_18smem_ptr_flag_bitsILi16EEENST_INS5_IJNSA_ILi8EEESF_EEENS5_IJSF_SB_EEEEEEEvNS4_8identityES10_S1A_vS1B_EENS_8epilogue10collective6detail29Sm90TmaWarpSpecializedAdapterINS1E_15DefaultEpilogueISI_SJ_SJ_NS1D_6thread17LinearCombinationISI_Li1EffLNS1I_9ScaleType4KindE0ELNS_15FloatRoundStyleE2ESI_EENS1_15EpilogueDefaultEEEEEvvEEEEvNT_6ParamsE --------------------------
	.section	.text._ZN7cutlass13device_kernelINS_4gemm6kernel13GemmUniversalIN4cute5tupleIJiiiiEEENS1_10collective13CollectiveMmaINS1_34MainloopSm90TmaGmmaWarpSpecializedILi7ENS5_IJNS4_1CILi1EEESB_SB_EEENS1_32KernelTmaWarpSpecializedPingpongEEENS5_IJNSA_ILi64EEESF_NSA_ILi128EEEEEENS_10bfloat16_tENS5_IJlSB_lEEESI_SJ_NS4_8TiledMMAINS4_8MMA_AtomIJNS4_4SM904GMMA27MMA_64x64x16_F32BF16BF16_SSILNSN_5MajorE0ELSP_0ELNSN_7ScaleInE1ELSQ_1EEEEEENS4_6LayoutISC_NS5_IJNSA_ILi0EEESU_SU_EEEEENS5_IJNS4_10UnderscoreESX_SX_EEEEENS4_13SM90_TMA_LOADENS4_14ComposedLayoutINS4_7SwizzleILi3ELi4ELi3EEENS4_18smem_ptr_flag_bitsILi16EEENST_INS5_IJNSA_ILi8EEESF_EEENS5_IJSF_SB_EEEEEEEvNS4_8identityES10_S1A_vS1B_EENS_8epilogue10collective6detail29Sm90TmaWarpSpecializedAdapterINS1E_15DefaultEpilogueISI_SJ_SJ_NS1D_6thread17LinearCombinationISI_Li1EffLNS1I_9ScaleType4KindE0ELNS_15FloatRoundStyleE2ESI_EENS1_15EpilogueDefaultEEEEEvvEEEEvNT_6ParamsE,"ax",@progbits
	.align	128
.text._ZN7cutlass13device_kernelINS_4gemm6kernel13GemmUniversalIN4cute5tupleIJiiiiEEENS1_10collective13CollectiveMmaINS1_34MainloopSm90TmaGmmaWarpSpecializedILi7ENS5_IJNS4_1CILi1EEESB_SB_EEENS1_32KernelTmaWarpSpecializedPingpongEEENS5_IJNSA_ILi64EEESF_NSA_ILi128EEEEEENS_10bfloat16_tENS5_IJlSB_lEEESI_SJ_NS4_8TiledMMAINS4_8MMA_AtomIJNS4_4SM904GMMA27MMA_64x64x16_F32BF16BF16_SSILNSN_5MajorE0ELSP_0ELNSN_7ScaleInE1ELSQ_1EEEEEENS4_6LayoutISC_NS5_IJNSA_ILi0EEESU_SU_EEEEENS5_IJNS4_10UnderscoreESX_SX_EEEEENS4_13SM90_TMA_LOADENS4_14ComposedLayoutINS4_7SwizzleILi3ELi4ELi3EEENS4_18smem_ptr_flag_bitsILi16EEENST_INS5_IJNSA_ILi8EEESF_EEENS5_IJSF_SB_EEEEEEEvNS4_8identityES10_S1A_vS1B_EENS_8epilogue10collective6detail29Sm90TmaWarpSpecializedAdapterINS1E_15DefaultEpilogueISI_SJ_SJ_NS1D_6thread17LinearCombinationISI_Li1EffLNS1I_9ScaleType4KindE0ELNS_15FloatRoundStyleE2ESI_EENS1_15EpilogueDefaultEEEEEvvEEEEvNT_6ParamsE:
        .type           _ZN7cutlass13device_kernelINS_4gemm6kernel13GemmUniversalIN4cute5tupleIJiiiiEEENS1_10collective13CollectiveMmaINS1_34MainloopSm90TmaGmmaWarpSpecializedILi7ENS5_IJNS4_1CILi1EEESB_SB_EEENS1_32KernelTmaWarpSpecializedPingpongEEENS5_IJNSA_ILi64EEESF_NSA_ILi128EEEEEENS_10bfloat16_tENS5_IJlSB_lEEESI_SJ_NS4_8TiledMMAINS4_8MMA_AtomIJNS4_4SM904GMMA27MMA_64x64x16_F32BF16BF16_SSILNSN_5MajorE0ELSP_0ELNSN_7ScaleInE1ELSQ_1EEEEEENS4_6LayoutISC_NS5_IJNSA_ILi0EEESU_SU_EEEEENS5_IJNS4_10UnderscoreESX_SX_EEEEENS4_13SM90_TMA_LOADENS4_14ComposedLayoutINS4_7SwizzleILi3ELi4ELi3EEENS4_18smem_ptr_flag_bitsILi16EEENST_INS5_IJNSA_ILi8EEESF_EEENS5_IJSF_SB_EEEEEEEvNS4_8identityES10_S1A_vS1B_EENS_8epilogue10collective6detail29Sm90TmaWarpSpecializedAdapterINS1E_15DefaultEpilogueISI_SJ_SJ_NS1D_6thread17LinearCombinationISI_Li1EffLNS1I_9ScaleType4KindE0ELNS_15FloatRoundStyleE2ESI_EENS1_15EpilogueDefaultEEEEEvvEEEEvNT_6ParamsE,@function
        .size           _ZN7cutlass13device_kernelINS_4gemm6kernel13GemmUniversalIN4cute5tupleIJiiiiEEENS1_10collective13CollectiveMmaINS1_34MainloopSm90TmaGmmaWarpSpecializedILi7ENS5_IJNS4_1CILi1EEESB_SB_EEENS1_32KernelTmaWarpSpecializedPingpongEEENS5_IJNSA_ILi64EEESF_NSA_ILi128EEEEEENS_10bfloat16_tENS5_IJlSB_lEEESI_SJ_NS4_8TiledMMAINS4_8MMA_AtomIJNS4_4SM904GMMA27MMA_64x64x16_F32BF16BF16_SSILNSN_5MajorE0ELSP_0ELNSN_7ScaleInE1ELSQ_1EEEEEENS4_6LayoutISC_NS5_IJNSA_ILi0EEESU_SU_EEEEENS5_IJNS4_10UnderscoreESX_SX_EEEEENS4_13SM90_TMA_LOADENS4_14ComposedLayoutINS4_7SwizzleILi3ELi4ELi3EEENS4_18smem_ptr_flag_bitsILi16EEENST_INS5_IJNSA_ILi8EEESF_EEENS5_IJSF_SB_EEEEEEEvNS4_8identityES10_S1A_vS1B_EENS_8epilogue10collective6detail29Sm90TmaWarpSpecializedAdapterINS1E_15DefaultEpilogueISI_SJ_SJ_NS1D_6thread17LinearCombinationISI_Li1EffLNS1I_9ScaleType4KindE0ELNS_15FloatRoundStyleE2ESI_EENS1_15EpilogueDefaultEEEEEvvEEEEvNT_6ParamsE,(.L_x_139 - _ZN7cutlass13device_kernelINS_4gemm6kernel13GemmUniversalIN4cute5tupleIJiiiiEEENS1_10collective13CollectiveMmaINS1_34MainloopSm90TmaGmmaWarpSpecializedILi7ENS5_IJNS4_1CILi1EEESB_SB_EEENS1_32KernelTmaWarpSpecializedPingpongEEENS5_IJNSA_ILi64EEESF_NSA_ILi128EEEEEENS_10bfloat16_tENS5_IJlSB_lEEESI_SJ_NS4_8TiledMMAINS4_8MMA_AtomIJNS4_4SM904GMMA27MMA_64x64x16_F32BF16BF16_SSILNSN_5MajorE0ELSP_0ELNSN_7ScaleInE1ELSQ_1EEEEEENS4_6LayoutISC_NS5_IJNSA_ILi0EEESU_SU_EEEEENS5_IJNS4_10UnderscoreESX_SX_EEEEENS4_13SM90_TMA_LOADENS4_14ComposedLayoutINS4_7SwizzleILi3ELi4ELi3EEENS4_18smem_ptr_flag_bitsILi16EEENST_INS5_IJNSA_ILi8EEESF_EEENS5_IJSF_SB_EEEEEEEvNS4_8identityES10_S1A_vS1B_EENS_8epilogue10collective6detail29Sm90TmaWarpSpecializedAdapterINS1E_15DefaultEpilogueISI_SJ_SJ_NS1D_6thread17LinearCombinationISI_Li1EffLNS1I_9ScaleType4KindE0ELNS_15FloatRoundStyleE2ESI_EENS1_15EpilogueDefaultEEEEEvvEEEEvNT_6ParamsE)
        .other          _ZN7cutlass13device_kernelINS_4gemm6kernel13GemmUniversalIN4cute5tupleIJiiiiEEENS1_10collective13CollectiveMmaINS1_34MainloopSm90TmaGmmaWarpSpecializedILi7ENS5_IJNS4_1CILi1EEESB_SB_EEENS1_32KernelTmaWarpSpecializedPingpongEEENS5_IJNSA_ILi64EEESF_NSA_ILi128EEEEEENS_10bfloat16_tENS5_IJlSB_lEEESI_SJ_NS4_8TiledMMAINS4_8MMA_AtomIJNS4_4SM904GMMA27MMA_64x64x16_F32BF16BF16_SSILNSN_5MajorE0ELSP_0ELNSN_7ScaleInE1ELSQ_1EEEEEENS4_6LayoutISC_NS5_IJNSA_ILi0EEESU_SU_EEEEENS5_IJNS4_10UnderscoreESX_SX_EEEEENS4_13SM90_TMA_LOADENS4_14ComposedLayoutINS4_7SwizzleILi3ELi4ELi3EEENS4_18smem_ptr_flag_bitsILi16EEENST_INS5_IJNSA_ILi8EEESF_EEENS5_IJSF_SB_EEEEEEEvNS4_8identityES10_S1A_vS1B_EENS_8epilogue10collective6detail29Sm90TmaWarpSpecializedAdapterINS1E_15DefaultEpilogueISI_SJ_SJ_NS1D_6thread17LinearCombinationISI_Li1EffLNS1I_9ScaleType4KindE0ELNS_15FloatRoundStyleE2ESI_EENS1_15EpilogueDefaultEEEEEvvEEEEvNT_6ParamsE,@"STO_CUDA_ENTRY STV_DEFAULT"
_ZN7cutlass13device_kernelINS_4gemm6kernel13GemmUniversalIN4cute5tupleIJiiiiEEENS1_10collective13CollectiveMmaINS1_34MainloopSm90TmaGmmaWarpSpecializedILi7ENS5_IJNS4_1CILi1EEESB_SB_EEENS1_32KernelTmaWarpSpecializedPingpongEEENS5_IJNSA_ILi64EEESF_NSA_ILi128EEEEEENS_10bfloat16_tENS5_IJlSB_lEEESI_SJ_NS4_8TiledMMAINS4_8MMA_AtomIJNS4_4SM904GMMA27MMA_64x64x16_F32BF16BF16_SSILNSN_5MajorE0ELSP_0ELNSN_7ScaleInE1ELSQ_1EEEEEENS4_6LayoutISC_NS5_IJNSA_ILi0EEESU_SU_EEEEENS5_IJNS4_10UnderscoreESX_SX_EEEEENS4_13SM90_TMA_LOADENS4_14ComposedLayoutINS4_7SwizzleILi3ELi4ELi3EEENS4_18smem_ptr_flag_bitsILi16EEENST_INS5_IJNSA_ILi8EEESF_EEENS5_IJSF_SB_EEEEEEEvNS4_8identityES10_S1A_vS1B_EENS_8epilogue10collective6detail29Sm90TmaWarpSpecializedAdapterINS1E_15DefaultEpilogueISI_SJ_SJ_NS1D_6thread17LinearCombinationISI_Li1EffLNS1I_9ScaleType4KindE0ELNS_15FloatRoundStyleE2ESI_EENS1_15EpilogueDefaultEEEEEvvEEEEvNT_6ParamsE:
[----:B------:R-:W0:Y:S02]  /*0000*/  LDC R1, c[0x0][0x28] ;  /* 0x00000a00ff017b82 */ /* 0x000e240000000800 */
[----:B0-----:R-:W-:Y:S01]  /*0010*/  VIADD R1, R1, 0xfffffff8 ;  /* 0xfffffff801017836 */ /* 0x001fe20000000000 */
[----:B------:R-:W0:Y:S01]  /*0020*/  S2R R4, SR_TID.X ;  /* 0x0000000000047919 */ /* 0x000e220000002100 */
[----:B------:R-:W-:Y:S01]  /*0030*/  ELECT P0, URZ, PT ;  /* 0x00000000003f782f */ /* 0x000fe20003800000 */
[----:B------:R-:W-:Y:S01]  /*0040*/  BSSY B0, `(.L_x_0) ;  /* 0x000000f000007945 */ /* 0x000fe20003800000 */
[--C-:B0-----:R-:W-:Y:S02]  /*0050*/  SHF.R.U32.HI R0, RZ, 0x5, R4.reuse ;  /* 0x00000005ff007819 */ /* 0x101fe40000011604 */
[----:B------:R-:W-:-:S03]  /*0060*/  SHF.R.U32.HI R5, RZ, 0x7, R4 ;  /* 0x00000007ff057819 */ /* 0x000fc60000011604 */
[----:B------:R-:W0:Y:S04]  /*0070*/  SHFL.IDX PT, R2, R0, RZ, 0x1f ;  /* 0x00001fff00027589 */ /* 0x000e2800000e0000 */
[----:B------:R1:W2:Y:S01]  /*0080*/  SHFL.IDX PT, R7, R5, RZ, 0x1f ;  /* 0x00001fff05077589 */ /* 0x0002a200000e0000 */
[----:B0-----:R-:W-:-:S13]  /*0090*/  ISETP.NE.OR P0, PT, R2, RZ, !P0 ;  /* 0x000000ff0200720c */ /* 0x001fda0004705670 */
[----:B-12---:R-:W-:Y:S05]  /*00a0*/  @P0 BRA `(.L_x_1) ;  /* 0x0000000000200947 */ /* 0x006fea0003800000 */
[----:B------:R-:W-:Y:S02]  /*00b0*/  ULDC.64 UR4, c[0x0][0x198] ;  /* 0x0000660000047ab9 */ /* 0x000fe40000000a00 */
[----:B------:R-:W-:Y:S02]  /*00c0*/  UIADD3 UR6, UP0, UR4, 0xf0, URZ ;  /* 0x000000f004067890 */ /* 0x000fe4000ff1e03f */
[----:B------:R-:W-:Y:S02]  /*00d0*/  UIADD3 UR4, UP1, UR4, 0x1f0, URZ ;  /* 0x000001f004047890 */ /* 0x000fe4000ff3e03f */
[----:B------:R-:W-:Y:S02]  /*00e0*/  UIADD3.X UR7, URZ, UR5, URZ, UP0, !UPT ;  /* 0x000000053f077290 */ /* 0x000fe400087fe43f */
[----:B------:R-:W-:-:S07]  /*00f0*/  UIADD3.X UR5, URZ, UR5, URZ, UP1, !UPT ;  /* 0x000000053f057290 */ /* 0x000fce0008ffe43f */
[----:B------:R0:W-:Y:S02]  /*0100*/  UTMACCTL.PF [UR6] ;  /* 0x00000000060079b9 */ /* 0x0001e40008040000 */
[----:B------:R0:W-:Y:S02]  /*0110*/  UTMACCTL.PF [UR4] ;  /* 0x00000000040079b9 */ /* 0x0001e40008040000 */
[----:B0-----:R-:W-:Y:S01]  /*0120*/  NOP ;  /* 0x0000000000007918 */ /* 0x001fe20000000000 */
.L_x_1:
[----:B------:R-:W-:Y:S05]  /*0130*/  BSYNC B0 ;  /* 0x0000000000007941 */ /* 0x000fea0003800000 */
.L_x_0:
[----:B------:R-:W0:Y:S02]  /*0140*/  SHFL.IDX PT, R3, R0, RZ, 0x1f ;  /* 0x00001fff00037589 */ /* 0x000e2400000e0000 */
[----:B0-----:R-:W-:-:S13]  /*0150*/  ISETP.NE.AND P0, PT, R3, RZ, PT ;  /* 0x000000ff0300720c */ /* 0x001fda0003f05270 */
[----:B------:R-:W-:Y:S05]  /*0160*/  @P0 BRA `(.L_x_2) ;  /* 0x0000000000700947 */ /* 0x000fea0003800000 */
[----:B------:R-:W0:Y:S01]  /*0170*/  S2UR UR8, SR_CgaCtaId ;  /* 0x00000000000879c3 */ /* 0x000e220000008800 */
[----:B------:R-:W-:Y:S01]  /*0180*/  UMOV UR4, 0x400 ;  /* 0x0000040000047882 */ /* 0x000fe20000000000 */
[----:B------:R-:W-:Y:S01]  /*0190*/  UMOV UR5, 0x1 ;  /* 0x0000000100057882 */ /* 0x000fe20000000000 */
[----:B------:R-:W-:Y:S01]  /*01a0*/  UMOV UR6, 0x80 ;  /* 0x0000008000067882 */ /* 0x000fe20000000000 */
[----:B------:R-:W-:Y:S01]  /*01b0*/  ELECT P0, URZ, PT ;  /* 0x00000000003f782f */ /* 0x000fe20003800000 */
[----:B------:R-:W-:-:S04]  /*01c0*/  UIADD3 UR6, -UR6, 0x100000, URZ ;  /* 0x0010000006067890 */ /* 0x000fc8000fffe13f */
[----:B------:R-:W-:Y:S02]  /*01d0*/  USHF.L.U32 UR7, UR6, 0xb, URZ ;  /* 0x0000000b06077899 */ /* 0x000fe4000800063f */
[----:B------:R-:W-:Y:S02]  /*01e0*/  USHF.L.U32 UR6, UR6, 0x1, URZ ;  /* 0x0000000106067899 */ /* 0x000fe4000800063f */
[----:B0-----:R-:W-:Y:S02]  /*01f0*/  ULEA UR8, UR8, UR4, 0x18 ;  /* 0x0000000408087291 */ /* 0x001fe4000f8ec03f */
[----:B------:R-:W-:-:S04]  /*0200*/  UIADD3 UR4, -UR5, 0x100000, URZ ;  /* 0x0010000005047890 */ /* 0x000fc8000fffe13f */
[----:B------:R-:W-:Y:S02]  /*0210*/  USHF.L.U32 UR5, UR4, 0xb, URZ ;  /* 0x0000000b04057899 */ /* 0x000fe4000800063f */
[----:B------:R-:W-:Y:S01]  /*0220*/  USHF.L.U32 UR4, UR4, 0x1, URZ ;  /* 0x0000000104047899 */ /* 0x000fe2000800063f */
[----:B------:R-:W0:Y:S11]  /*0230*/  FENCE.VIEW.ASYNC.S ;  /* 0x00000000000073c6 */ /* 0x000e360000000000 */
[----:B0-----:R0:W1:Y:S01]  /*0240*/  SYNCS.EXCH.64 URZ, [UR8], UR4 ;  /* 0x00000004083f75b2 */ /* 0x0010620008000100 */
[----:B------:R0:W2:Y:S01]  /*0250*/  SYNCS.EXCH.64 URZ, [UR8+0x38], UR6 ;  /* 0x00003806083f75b2 */ /* 0x0000a20008000100 */
[----:B------:R0:W3:Y:S01]  /*0260*/  SYNCS.EXCH.64 URZ, [UR8+0x8], UR4 ;  /* 0x00000804083f75b2 */ /* 0x0000e20008000100 */
[----:B------:R0:W4:Y:S01]  /*0270*/  SYNCS.EXCH.64 URZ, [UR8+0x40], UR6 ;  /* 0x00004006083f75b2 */ /* 0x0001220008000100 */
[----:B------:R0:W0:Y:S01]  /*0280*/  SYNCS.EXCH.64 URZ, [UR8+0x10], UR4 ;  /* 0x00001004083f75b2 */ /* 0x0000220008000100 */
        /* <DEDUP_REMOVED lines=9> */
[----:B------:R-:W-:Y:S01]  /*0320*/  NOP ;  /* 0x0000000000007918 */ /* 0x000fe20000000000 */
.L_x_2:
[----:B------:R-:W5:Y:S01]  /*0330*/  SHFL.IDX PT, R6, R0, RZ, 0x1f ;  /* 0x00001fff00067589 */ /* 0x000f6200000e0000 */
[----:B------:R-:W-:Y:S01]  /*0340*/  ELECT P0, URZ, PT ;  /* 0x00000000003f782f */ /* 0x000fe20003800000 */
[----:B------:R-:W-:Y:S01]  /*0350*/  NOP ;  /* 0x0000000000007918 */ /* 0x000fe20000000000 */
[----:B------:R-:W-:Y:S01]  /*0360*/  ELECT P1, URZ, PT ;  /* 0x00000000003f782f */ /* 0x000fe20003820000 */
[----:B------:R-:W1:Y:S01]  /*0370*/  SHFL.IDX PT, R3, R0, RZ, 0x1f ;  /* 0x00001fff00037589 */ /* 0x000e6200000e0000 */
[----:B0-----:R-:W-:Y:S01]  /*0380*/  UMOV UR4, 0x20 ;  /* 0x0000002000047882 */ /* 0x001fe20000000000 */
[----:B------:R-:W-:Y:S01]  /*0390*/  UMOV UR11, 0x80 ;  /* 0x00000080000b7882 */ /* 0x000fe20000000000 */
[----:B------:R-:W-:Y:S01]  /*03a0*/  NOP ;  /* 0x0000000000007918 */ /* 0x000fe20000000000 */
[----:B------:R-:W0:Y:S01]  /*03b0*/  SHFL.IDX PT, R5, R5, RZ, 0x1f ;  /* 0x00001fff05057589 */ /* 0x000e2200000e0000 */
[C---:B------:R-:W-:Y:S01]  /*03c0*/  VIADD R31, R7.reuse, 0xffffffff ;  /* 0xffffffff071f7836 */ /* 0x040fe20000000000 */
[----:B------:R-:W-:Y:S01]  /*03d0*/  ULDC.64 UR36, c[0x0][0x208] ;  /* 0x0000820000247ab9 */ /* 0x000fe20000000a00 */
[----:B------:R-:W-:-:S03]  /*03e0*/  ISETP.NE.AND P2, PT, R7, RZ, PT ;  /* 0x000000ff0700720c */ /* 0x000fc60003f45270 */
[----:B------:R-:W-:Y:S02]  /*03f0*/  ISETP.GE.U32.AND P3, PT, R31, 0x2, PT ;  /* 0x000000021f00780c */ /* 0x000fe40003f66070 */
[----:B-----5:R-:W-:Y:S02]  /*0400*/  ISETP.NE.OR P0, PT, R6, RZ, !P0 ;  /* 0x000000ff0600720c */ /* 0x020fe40004705670 */
[----:B-1----:R-:W-:Y:S02]  /*0410*/  ISETP.NE.OR P1, PT, R3, RZ, !P1 ;  /* 0x000000ff0300720c */ /* 0x002fe40004f25670 */
[----:B------:R-:W-:Y:S02]  /*0420*/  SHF.R.S32.HI R3, RZ, 0x1f, R2 ;  /* 0x0000001fff037819 */ /* 0x000fe40000011402 */
[----:B0-----:R-:W-:Y:S02]  /*0430*/  R2UR UR43, R5 ;  /* 0x00000000052b72ca */ /* 0x001fe400000e0000 */
[----:B------:R-:W-:-:S05]  /*0440*/  LEA.HI R3, R3, R2, RZ, 0x2 ;  /* 0x0000000203037211 */ /* 0x000fca00078f10ff */
[----:B------:R-:W-:Y:S01]  /*0450*/  VOTEU.ALL UP0, P0 ;  /* 0x00000000003f7886 */ /* 0x000fe20000000000 */
[----:B------:R-:W-:Y:S01]  /*0460*/  LOP3.LUT R3, R3, 0xfffffffc, RZ, 0xc0, !PT ;  /* 0xfffffffc03037812 */ /* 0x000fe200078ec0ff */
[----:B------:R-:W-:-:S03]  /*0470*/  VOTEU.ALL UP1, P1 ;  /* 0x00000000003f7886 */ /* 0x000fc60000820000 */
[----:B------:R-:W0:Y:S01]  /*0480*/  @!UP0 S2UR UR7, SR_CgaCtaId ;  /* 0x00000000000789c3 */ /* 0x000e220000008800 */
[----:B------:R-:W-:Y:S01]  /*0490*/  @!UP0 UMOV UR6, 0x400 ;  /* 0x0000040000068882 */ /* 0x000fe20000000000 */
[----:B------:R-:W-:-:S04]  /*04a0*/  @!UP0 UIADD3 UR4, -UR4, 0x100000, URZ ;  /* 0x0010000004048890 */ /* 0x000fc8000fffe13f */
[----:B------:R-:W-:Y:S02]  /*04b0*/  @!UP0 USHF.L.U32 UR5, UR4, 0xb, URZ ;  /* 0x0000000b04058899 */ /* 0x000fe4000800063f */
[----:B------:R-:W-:Y:S01]  /*04c0*/  @!UP0 USHF.L.U32 UR4, UR4, 0x1, URZ ;  /* 0x0000000104048899 */ /* 0x000fe2000800063f */
[----:B------:R-:W-:Y:S01]  /*04d0*/  IMAD.IADD R14, R2, 0x1, -R3 ;  /* 0x00000001020e7824 */ /* 0x000fe200078e0a03 */
[----:B------:R-:W-:Y:S01]  /*04e0*/  @!UP1 UMOV UR9, 0x400 ;  /* 0x0000040000099882 */ /* 0x000fe20000000000 */
[----:B------:R-:W-:Y:S01]  /*04f0*/  VOTEU.ALL UP2, P1 ;  /* 0x00000000003f7886 */ /* 0x000fe20000840000 */
[----:B------:R-:W-:Y:S01]  /*0500*/  VOTEU.ALL UP3, P1 ;  /* 0x00000000003f7886 */ /* 0x000fe20000860000 */
[----:B------:R-:W-:Y:S01]  /*0510*/  VOTEU.ALL UP4, P1 ;  /* 0x00000000003f7886 */ /* 0x000fe20000880000 */
[----:B------:R-:W1:Y:S01]  /*0520*/  @!UP1 S2UR UR10, SR_CgaCtaId ;  /* 0x00000000000a99c3 */ /* 0x000e620000008800 */
[----:B------:R-:W-:Y:S01]  /*0530*/  VOTEU.ALL UP5, P1 ;  /* 0x00000000003f7886 */ /* 0x000fe200008a0000 */
[----:B------:R-:W-:-:S04]  /*0540*/  SHF.R.S32.HI R3, RZ, 0x1f, R4 ;  /* 0x0000001fff037819 */ /* 0x000fc80000011404 */
[----:B------:R-:W-:-:S04]  /*0550*/  LEA.HI R3, R3, R4, RZ, 0x7 ;  /* 0x0000000403037211 */ /* 0x000fc800078f38ff */
[----:B------:R-:W-:-:S05]  /*0560*/  LOP3.LUT R3, R3, 0xffffff80, RZ, 0xc0, !PT ;  /* 0xffffff8003037812 */ /* 0x000fca00078ec0ff */
[----:B------:R-:W-:Y:S01]  /*0570*/  IMAD.IADD R5, R4, 0x1, -R3 ;  /* 0x0000000104057824 */ /* 0x000fe200078e0a03 */
[----:B0-----:R-:W-:Y:S02]  /*0580*/  @!UP0 ULEA UR8, UR7, UR6, 0x18 ;  /* 0x0000000607088291 */ /* 0x001fe4000f8ec03f */
[----:B------:R-:W-:-:S04]  /*0590*/  @!UP1 UIADD3 UR6, -UR11, 0x100000, URZ ;  /* 0x001000000b069890 */ /* 0x000fc8000fffe13f */
[----:B------:R-:W-:Y:S02]  /*05a0*/  @!UP1 USHF.L.U32 UR7, UR6, 0xb, URZ ;  /* 0x0000000b06079899 */ /* 0x000fe4000800063f */
[----:B------:R-:W-:Y:S01]  /*05b0*/  @!UP1 USHF.L.U32 UR6, UR6, 0x1, URZ ;  /* 0x0000000106069899 */ /* 0x000fe2000800063f */
[----:B------:R-:W-:Y:S01]  /*05c0*/  VOTEU.ALL UP0, P0 ;  /* 0x00000000003f7886 */ /* 0x000fe20000000000 */
[----:B-1----:R-:W-:Y:S01]  /*05d0*/  @!UP1 ULEA UR9, UR10, UR9, 0x18 ;  /* 0x000000090a099291 */ /* 0x002fe2000f8ec03f */
[----:B------:R-:W-:Y:S02]  /*05e0*/  VOTEU.ALL UP1, P0 ;  /* 0x00000000003f7886 */ /* 0x000fe40000020000 */
[----:B------:R-:W-:Y:S01]  /*05f0*/  ULDC.64 UR10, c[0x0][0x598] ;  /* 0x00016600000a7ab9 */ /* 0x000fe20000000a00 */
[----:B------:R-:W-:Y:S01]  /*0600*/  ISETP.NE.AND P0, PT, R14, 0x3, PT ;  /* 0x000000030e00780c */ /* 0x000fe20003f05270 */
[----:B------:R-:W0:Y:S02]  /*0610*/  FENCE.VIEW.ASYNC.S ;  /* 0x00000000000073c6 */ /* 0x000e240000000000 */
[----:B0-----:R0:W2:Y:S01]  /*0620*/  @!UP0 SYNCS.EXCH.64 URZ, [UR8+0xa0], UR4 ;  /* 0x0000a004083f85b2 */ /* 0x0010a20008000100 */
[----:B------:R-:W-:-:S02]  /*0630*/  ISETP.NE.U32.AND P1, PT, RZ, UR10, PT ;  /* 0x0000000aff007c0c */ /* 0x000fc4000bf25070 */
[----:B------:R-:W-:Y:S02]  /*0640*/  ISETP.EQ.OR P0, PT, R14, RZ, !P0 ;  /* 0x000000ff0e00720c */ /* 0x000fe40004702670 */
[----:B------:R-:W-:Y:S02]  /*0650*/  ISETP.NE.AND.EX P1, PT, RZ, UR11, PT, P1 ;  /* 0x0000000bff007c0c */ /* 0x000fe4000bf25310 */
[----:B------:R-:W-:-:S04]  /*0660*/  ISETP.EQ.AND P0, PT, R7, RZ, P0 ;  /* 0x000000ff0700720c */ /* 0x000fc80000702270 */
[----:B------:R-:W-:-:S04]  /*0670*/  SEL R23, RZ, 0x1, !P0 ;  /* 0x00000001ff177807 */ /* 0x000fc80004000000 */
[----:B------:R-:W-:Y:S01]  /*0680*/  SEL R23, R23, 0x2, P3 ;  /* 0x0000000217177807 */ /* 0x000fe20001800000 */
[----:B------:R0:W2:Y:S01]  /*0690*/  @!UP1 SYNCS.EXCH.64 URZ, [UR8+0xa8], UR4 ;  /* 0x0000a804083f95b2 */ /* 0x0000a20008000100 */
[----:B------:R-:W-:Y:S01]  /*06a0*/  NOP ;  /* 0x0000000000007918 */ /* 0x000fe20000000000 */
[----:B------:R0:W2:Y:S01]  /*06b0*/  @!UP2 SYNCS.EXCH.64 URZ, [UR9+0x80], UR6 ;  /* 0x00008006093fa5b2 */ /* 0x0000a20008000100 */
[----:B------:R0:W2:Y:S01]  /*06c0*/  @!UP3 SYNCS.EXCH.64 URZ, [UR9+0x88], UR6 ;  /* 0x00008806093fb5b2 */ /* 0x0000a20008000100 */
[----:B------:R0:W2:Y:S01]  /*06d0*/  @!UP4 SYNCS.EXCH.64 URZ, [UR9+0x90], UR6 ;  /* 0x00009006093fc5b2 */ /* 0x0000a20008000100 */
[----:B------:R0:W2:Y:S01]  /*06e0*/  @!UP5 SYNCS.EXCH.64 URZ, [UR9+0x98], UR6 ;  /* 0x00009806093fd5b2 */ /* 0x0000a20008000100 */
[----:B------:R-:W-:Y:S01]  /*06f0*/  NOP ;  /* 0x0000000000007918 */ /* 0x000fe20000000000 */
[----:B--234-:R-:W-:Y:S06]  /*0700*/  BAR.SYNC.DEFER_BLOCKING 0x0 ;  /* 0x0000000000007b1d */ /* 0x01cfec0000010000 */
[----:B0-----:R-:W-:Y:S05]  /*0710*/  @!P1 BRA `(.L_x_3) ;  /* 0x00000000001c9947 */ /* 0x001fea0003800000 */
[----:B------:R-:W0:Y:S02]  /*0720*/  LDC.64 R2, c[0x0][0x598] ;  /* 0x00016600ff027b82 */ /* 0x000e240000000a00 */
[----:B0-----:R-:W2:Y:S02]  /*0730*/  LDG.E.64 R2, desc[UR36][R2.64] ;  /* 0x0000002402027981 */ /* 0x001ea4000c1e1b00 */
[----:B--2---:R-:W-:-:S04]  /*0740*/  ISETP.NE.U32.AND P0, PT, R2, RZ, PT ;  /* 0x000000ff0200720c */ /* 0x004fc80003f05070 */
[----:B------:R-:W-:-:S13]  /*0750*/  ISETP.NE.AND.EX P0, PT, R3, RZ, PT, P0 ;  /* 0x000000ff0300720c */ /* 0x000fda0003f05300 */
[----:B------:R-:W-:Y:S05]  /*0760*/  @!P0 BRA `(.L_x_3) ;  /* 0x0000000000088947 */ /* 0x000fea0003800000 */
[----:B------:R1:W5:Y:S01]  /*0770*/  LD.E R56, desc[UR36][R2.64] ;  /* 0x0000002402387980 */ /* 0x000362000c101900 */
[----:B------:R-:W-:Y:S05]  /*0780*/  BRA `(.L_x_4) ;  /* 0x0000000000247947 */ /* 0x000fea0003800000 */
.L_x_3:
[----:B------:R-:W-:Y:S02]  /*0790*/  ULDC.64 UR4, c[0x0][0x588] ;  /* 0x0001620000047ab9 */ /* 0x000fe40000000a00 */
[----:B------:R-:W-:-:S04]  /*07a0*/  ISETP.NE.U32.AND P0, PT, RZ, UR4, PT ;  /* 0x00000004ff007c0c */ /* 0x000fc8000bf05070 */
[----:B------:R-:W-:-:S13]  /*07b0*/  ISETP.NE.AND.EX P0, PT, RZ, UR5, PT, P0 ;  /* 0x00000005ff007c0c */ /* 0x000fda000bf05300 */
[----:B------:R-:W-:Y:S05]  /*07c0*/  @!P0 BRA `(.L_x_5) ;  /* 0x00000000000c8947 */ /* 0x000fea0003800000 */
[----:B------:R-:W0:Y:S02]  /*07d0*/  LDC.64 R56, c[0x0][0x588] ;  /* 0x00016200ff387b82 */ /* 0x000e240000000a00 */
[----:B0-----:R0:W5:Y:S01]  /*07e0*/  LDG.E R56, desc[UR36][R56.64] ;  /* 0x0000002438387981 */ /* 0x001162000c1e1900 */
[----:B------:R-:W-:Y:S05]  /*07f0*/  BRA `(.L_x_4) ;  /* 0x0000000000087947 */ /* 0x000fea0003800000 */
.L_x_5:
[----:B------:R-:W-:Y:S02]  /*0800*/  ULDC UR4, c[0x0][0x580] ;  /* 0x0001600000047ab9 */ /* 0x000fe40000000800 */
[----:B------:R-:W-:-:S07]  /*0810*/  IMAD.U32 R56, RZ, RZ, UR4 ;  /* 0x00000004ff387e24 */ /* 0x000fce000f8e00ff */
.L_x_4:
[----:B------:R-:W-:Y:S02]  /*0820*/  ULDC.64 UR4, c[0x0][0x5a0] ;  /* 0x0001680000047ab9 */ /* 0x000fe40000000a00 */
[----:B------:R-:W-:-:S04]  /*0830*/  ISETP.NE.U32.AND P0, PT, RZ, UR4, PT ;  /* 0x00000004ff007c0c */ /* 0x000fc8000bf05070 */
[----:B------:R-:W-:-:S13]  /*0840*/  ISETP.NE.AND.EX P0, PT, RZ, UR5, PT, P0 ;  /* 0x00000005ff007c0c */ /* 0x000fda000bf05300 */
[----:B------:R-:W-:Y:S05]  /*0850*/  @!P0 BRA `(.L_x_6) ;  /* 0x00000000001c8947 */ /* 0x000fea0003800000 */
[----:B-1----:R-:W1:Y:S02]  /*0860*/  LDC.64 R2, c[0x0][0x5a0] ;  /* 0x00016800ff027b82 */ /* 0x002e640000000a00 */
[----:B-1----:R-:W2:Y:S02]  /*0870*/  LDG.E.64 R2, desc[UR36][R2.64] ;  /* 0x0000002402027981 */ /* 0x002ea4000c1e1b00 */
[----:B--2---:R-:W-:-:S04]  /*0880*/  ISETP.NE.U32.AND P0, PT, R2, RZ, PT ;  /* 0x000000ff0200720c */ /* 0x004fc80003f05070 */
[----:B------:R-:W-:-:S13]  /*0890*/  ISETP.NE.AND.EX P0, PT, R3, RZ, PT, P0 ;  /* 0x000000ff0300720c */ /* 0x000fda0003f05300 */
[----:B------:R-:W-:Y:S05]  /*08a0*/  @!P0 BRA `(.L_x_6) ;  /* 0x0000000000088947 */ /* 0x000fea0003800000 */
[----:B0-----:R2:W5:Y:S01]  /*08b0*/  LD.E R57, desc[UR36][R2.64] ;  /* 0x0000002402397980 */ /* 0x001562000c101900 */
[----:B------:R-:W-:Y:S05]  /*08c0*/  BRA `(.L_x_7) ;  /* 0x0000000000247947 */ /* 0x000fea0003800000 */
.L_x_6:
[----:B------:R-:W-:Y:S02]  /*08d0*/  ULDC.64 UR4, c[0x0][0x590] ;  /* 0x0001640000047ab9 */ /* 0x000fe40000000a00 */
[----:B------:R-:W-:-:S04]  /*08e0*/  ISETP.NE.U32.AND P0, PT, RZ, UR4, PT ;  /* 0x00000004ff007c0c */ /* 0x000fc8000bf05070 */
[----:B------:R-:W-:-:S13]  /*08f0*/  ISETP.NE.AND.EX P0, PT, RZ, UR5, PT, P0 ;  /* 0x00000005ff007c0c */ /* 0x000fda000bf05300 */
[----:B------:R-:W-:Y:S05]  /*0900*/  @!P0 BRA `(.L_x_8) ;  /* 0x00000000000c8947 */ /* 0x000fea0003800000 */
[----:B-1----:R-:W0:Y:S02]  /*0910*/  LDC.64 R2, c[0x0][0x590] ;  /* 0x00016400ff027b82 */ /* 0x002e240000000a00 */
[----:B0-----:R0:W5:Y:S01]  /*0920*/  LDG.E R57, desc[UR36][R2.64] ;  /* 0x0000002402397981 */ /* 0x001162000c1e1900 */
[----:B------:R-:W-:Y:S05]  /*0930*/  BRA `(.L_x_7) ;  /* 0x0000000000087947 */ /* 0x000fea0003800000 */
.L_x_8:
[----:B------:R-:W-:Y:S02]  /*0940*/  ULDC UR4, c[0x0][0x584] ;  /* 0x0001610000047ab9 */ /* 0x000fe40000000800 */
[----:B0-----:R-:W-:-:S07]  /*0950*/  IMAD.U32 R57, RZ, RZ, UR4 ;  /* 0x00000004ff397e24 */ /* 0x001fce000f8e00ff */
.L_x_7:
[----:B012---:R-:W0:Y:S01]  /*0960*/  LDC R2, c[0x0][0x65c] ;  /* 0x00019700ff027b82 */ /* 0x007e220000000800 */
[----:B------:R-:W1:Y:S01]  /*0970*/  S2R R15, SR_CTAID.Y ;  /* 0x00000000000f7919 */ /* 0x000e620000002600 */
[----:B------:R-:W-:Y:S01]  /*0980*/  ULDC UR6, c[0x0][0x28c] ;  /* 0x0000a30000067ab9 */ /* 0x000fe20000000800 */
[----:B------:R-:W-:Y:S01]  /*0990*/  ISETP.NE.AND P0, PT, R7, 0x2, PT ;  /* 0x000000020700780c */ /* 0x000fe20003f05270 */
[----:B------:R-:W-:Y:S01]  /*09a0*/  UIADD3 UR6, UR6, 0x7f, URZ ;  /* 0x0000007f06067890 */ /* 0x000fe2000fffe03f */
[----:B------:R-:W2:Y:S01]  /*09b0*/  S2R R6, SR_CTAID.X ;  /* 0x0000000000067919 */ /* 0x000ea20000002500 */
[----:B------:R-:W-:Y:S01]  /*09c0*/  UMOV UR38, URZ ;  /* 0x0000003f00267c82 */ /* 0x000fe20008000000 */
[----:B------:R-:W-:Y:S01]  /*09d0*/  UMOV UR39, URZ ;  /* 0x0000003f00277c82 */ /* 0x000fe20008000000 */
[----:B------:R-:W-:Y:S01]  /*09e0*/  USHF.R.S32.HI UR7, URZ, 0x1f, UR6 ;  /* 0x0000001f3f077899 */ /* 0x000fe20008011406 */
[----:B------:R-:W-:-:S03]  /*09f0*/  ULDC.64 UR8, c[0x0][0x650] ;  /* 0x0001940000087ab9 */ /* 0x000fc60000000a00 */
[----:B------:R-:W-:-:S04]  /*0a00*/  ULEA.HI UR7, UR7, UR6, URZ, 0x7 ;  /* 0x0000000607077291 */ /* 0x000fc8000f8f383f */
[----:B------:R-:W-:Y:S01]  /*0a10*/  USHF.R.S32.HI UR40, URZ, 0x7, UR7 ;  /* 0x000000073f287899 */ /* 0x000fe20008011407 */
[----:B0-----:R-:W-:-:S13]  /*0a20*/  ISETP.NE.AND P1, PT, R2, 0x1, PT ;  /* 0x000000010200780c */ /* 0x001fda0003f25270 */
[----:B------:R-:W2:Y:S01]  /*0a30*/  @P1 LDC R17, c[0x0][0x10] ;  /* 0x00000400ff111b82 */ /* 0x000ea20000000800 */
[----:B-1----:R-:W-:Y:S02]  /*0a40*/  @P1 IMAD.MOV.U32 R8, RZ, RZ, R15 ;  /* 0x000000ffff081224 */ /* 0x002fe400078e000f */
[----:B------:R-:W-:Y:S02]  /*0a50*/  @P1 IMAD.MOV.U32 R9, RZ, RZ, RZ ;  /* 0x000000ffff091224 */ /* 0x000fe400078e00ff */
[----:B------:R-:W-:-:S03]  /*0a60*/  @P1 IMAD.MOV.U32 R7, RZ, RZ, RZ ;  /* 0x000000ffff071224 */ /* 0x000fc600078e00ff */
[----:B------:R-:W0:Y:S01]  /*0a70*/  @!P1 LDC R3, c[0x0][0xc] ;  /* 0x00000300ff039b82 */ /* 0x000e220000000800 */
[----:B------:R-:W-:Y:S01]  /*0a80*/  ULDC UR4, c[0x0][0xc] ;  /* 0x0000030000047ab9 */ /* 0x000fe20000000800 */
[----:B------:R-:W-:Y:S02]  /*0a90*/  ULDC UR5, c[0x0][0x10] ;  /* 0x0000040000057ab9 */ /* 0x000fe40000000800 */
[----:B------:R-:W-:-:S04]  /*0aa0*/  UIMAD.WIDE.U32 UR4, UR4, UR5, URZ ;  /* 0x00000005040472a5 */ /* 0x000fc8000f8e003f */
[----:B------:R-:W1:Y:S01]  /*0ab0*/  LDC R0, c[0x0][0x14] ;  /* 0x00000500ff007b82 */ /* 0x000e620000000800 */
[----:B--2---:R-:W-:-:S04]  /*0ac0*/  @P1 IMAD.WIDE.U32 R16, R6, R17, R8 ;  /* 0x0000001106101225 */ /* 0x004fc800078e0008 */
[----:B------:R-:W-:Y:S02]  /*0ad0*/  @P1 IMAD.IADD R17, R17, 0x1, R7 ;  /* 0x0000000111111824 */ /* 0x000fe400078e0207 */
[----:B------:R-:W-:Y:S02]  /*0ae0*/  IMAD.MOV.U32 R7, RZ, RZ, RZ ;  /* 0x000000ffff077224 */ /* 0x000fe400078e00ff */
[----:B0-----:R-:W-:-:S04]  /*0af0*/  @!P1 IMAD.WIDE.U32 R8, R3, R15, R6 ;  /* 0x0000000f03089225 */ /* 0x001fc800078e0006 */
[----:B------:R-:W-:Y:S02]  /*0b00*/  @!P1 IMAD.MOV.U32 R16, RZ, RZ, R8 ;  /* 0x000000ffff109224 */ /* 0x000fe400078e0008 */
[----:B-1----:R-:W-:-:S04]  /*0b10*/  IMAD.WIDE.U32 R10, R0, UR4, RZ ;  /* 0x00000004000a7c25 */ /* 0x002fc8000f8e00ff */
[----:B------:R-:W-:Y:S01]  /*0b20*/  IMAD R3, R0, UR5, RZ ;  /* 0x0000000500037c24 */ /* 0x000fe2000f8e02ff */
[----:B------:R0:W-:Y:S01]  /*0b30*/  STL.64 [R1], R10 ;  /* 0x0000000a01007387 */ /* 0x0001e20000100a00 */
[----:B------:R-:W-:Y:S02]  /*0b40*/  @!P1 IMAD.MOV.U32 R17, RZ, RZ, R9 ;  /* 0x000000ffff119224 */ /* 0x000fe400078e0009 */
[----:B------:R-:W-:Y:S01]  /*0b50*/  IMAD.IADD R0, R11, 0x1, R3 ;  /* 0x000000010b007824 */ /* 0x000fe200078e0203 */
[----:B------:R-:W-:Y:S06]  /*0b60*/  @P0 BRA `(.L_x_9) ;  /* 0x0000000000280947 */ /* 0x000fec0003800000 */
[----:B------:R-:W-:Y:S01]  /*0b70*/  UIMAD.WIDE.U32 UR4, UR40, 0x24924925, URZ ;  /* 0x24924925280478a5 */ /* 0x000fe2000f8e003f */
[----:B------:R-:W-:Y:S01]  /*0b80*/  IADD3 R16, P0, R16, R10, RZ ;  /* 0x0000000a10107210 */ /* 0x000fe20007f1e0ff */
[----:B------:R-:W-:Y:S02]  /*0b90*/  UISETP.GE.U32.AND UP0, UPT, UR40, 0x7, UPT ;  /* 0x000000072800788c */ /* 0x000fe4000bf06070 */
[----:B------:R-:W-:Y:S02]  /*0ba0*/  UIADD3 UR4, -UR5, UR40, URZ ;  /* 0x0000002805047290 */ /* 0x000fe4000fffe13f */
[----:B------:R-:W-:Y:S01]  /*0bb0*/  IMAD.X R17, R0, 0x1, R17, P0 ;  /* 0x0000000100117824 */ /* 0x000fe200000e0611 */
[----:B------:R-:W-:Y:S01]  /*0bc0*/  UMOV UR39, URZ ;  /* 0x0000003f00277c82 */ /* 0x000fe20008000000 */
[----:B------:R-:W-:-:S04]  /*0bd0*/  ULEA.HI UR4, UR4, UR5, URZ, 0x1f ;  /* 0x0000000504047291 */ /* 0x000fc8000f8ff83f */
[----:B------:R-:W-:-:S04]  /*0be0*/  USHF.R.U32.HI UR4, URZ, 0x2, UR4 ;  /* 0x000000023f047899 */ /* 0x000fc80008011604 */
[----:B------:R-:W-:Y:S02]  /*0bf0*/  @UP0 ULOP3.LUT UR39, UR4, 0x1, URZ, 0xc0, !UPT ;  /* 0x0000000104270892 */ /* 0x000fe4000f8ec03f */
[----:B------:R-:W-:-:S12]  /*0c00*/  UIMAD UR38, UR4, -0x7, UR40 ;  /* 0xfffffff9042678a4 */ /* 0x000fd8000f8e0228 */
.L_x_9:
[----:B------:R-:W-:Y:S01]  /*0c10*/  ISETP.GE.U32.AND P0, PT, R16, UR8, PT ;  /* 0x0000000810007c0c */ /* 0x000fe2000bf06070 */
[----:B------:R-:W-:Y:S01]  /*0c20*/  IMAD.MOV.U32 R22, RZ, RZ, -0x1 ;  /* 0xffffffffff167424 */ /* 0x000fe200078e00ff */
[----:B------:R-:W-:Y:S01]  /*0c30*/  PRMT R3, RZ, 0x7610, R3 ;  /* 0x00007610ff037816 */ /* 0x000fe20000000003 */
[----:B------:R-:W-:Y:S01]  /*0c40*/  IMAD.MOV.U32 R18, RZ, RZ, -0x1 ;  /* 0xffffffffff127424 */ /* 0x000fe200078e00ff */
[----:B------:R-:W-:Y:S01]  /*0c50*/  ISETP.GE.U32.AND.EX P0, PT, R17, UR9, PT, P0 ;  /* 0x0000000911007c0c */ /* 0x000fe2000bf06100 */
[----:B------:R-:W-:-:S12]  /*0c60*/  IMAD.MOV.U32 R19, RZ, RZ, -0x1 ;  /* 0xffffffffff137424 */ /* 0x000fd800078e00ff */
[----:B------:R-:W-:Y:S05]  /*0c70*/  @P0 BRA `(.L_x_10) ;  /* 0x0000000400580947 */ /* 0x000fea0003800000 */
[----:B------:R-:W1:Y:S01]  /*0c80*/  LDC.64 R20, c[0x0][0x628] ;  /* 0x00018a00ff147b82 */ /* 0x000e620000000a00 */
[----:B------:R-:W-:Y:S02]  /*0c90*/  IMAD.MOV.U32 R8, RZ, RZ, R16 ;  /* 0x000000ffff087224 */ /* 0x000fe400078e0010 */
[----:B------:R-:W-:-:S05]  /*0ca0*/  IMAD.MOV.U32 R9, RZ, RZ, R17 ;  /* 0x000000ffff097224 */ /* 0x000fca00078e0011 */
[----:B------:R-:W2:Y:S08]  /*0cb0*/  LDC R18, c[0x0][0x630] ;  /* 0x00018c00ff127b82 */ /* 0x000eb00000000800 */
[----:B------:R-:W3:Y:S01]  /*0cc0*/  LDC.64 R24, c[0x0][0x620] ;  /* 0x00018800ff187b82 */ /* 0x000ee20000000a00 */
[----:B-1----:R-:W-:-:S04]  /*0cd0*/  ISETP.NE.U32.AND P0, PT, R20, RZ, PT ;  /* 0x000000ff1400720c */ /* 0x002fc80003f05070 */
[----:B------:R-:W-:-:S13]  /*0ce0*/  ISETP.NE.AND.EX P0, PT, R21, RZ, PT, P0 ;  /* 0x000000ff1500720c */ /* 0x000fda0003f05300 */
[----:B--23--:R-:W-:Y:S05]  /*0cf0*/  @!P0 BRA `(.L_x_11) ;  /* 0x0000000000288947 */ /* 0x00cfea0003800000 */
[----:B------:R-:W1:Y:S02]  /*0d00*/  LDC R3, c[0x0][0x634] ;  /* 0x00018d00ff037b82 */ /* 0x000e640000000800 */
[----:B-1----:R-:W-:-:S05]  /*0d10*/  IADD3 R3, P0, R16, R3, RZ ;  /* 0x0000000310037210 */ /* 0x002fca0007f1e0ff */
[----:B------:R-:W-:-:S04]  /*0d20*/  IMAD.X R19, RZ, RZ, R17, P0 ;  /* 0x000000ffff137224 */ /* 0x000fc800000e0611 */
[----:B------:R-:W-:-:S04]  /*0d30*/  IMAD.WIDE.U32 R8, R19, R20, RZ ;  /* 0x0000001413087225 */ /* 0x000fc800078e00ff */
[----:B0-----:R-:W-:-:S04]  /*0d40*/  IMAD.WIDE.U32 R10, P0, R3, R21, R8 ;  /* 0x00000015030a7225 */ /* 0x001fc80007800008 */
[----:B------:R-:W-:-:S04]  /*0d50*/  IMAD.WIDE.U32 R8, R3, R20, RZ ;  /* 0x0000001403087225 */ /* 0x000fc800078e00ff */
[----:B------:R-:W-:Y:S01]  /*0d60*/  IMAD.X R13, RZ, RZ, RZ, P0 ;  /* 0x000000ffff0d7224 */ /* 0x000fe200000e06ff */
[----:B------:R-:W-:Y:S01]  /*0d70*/  IADD3 RZ, P0, R9, R10, RZ ;  /* 0x0000000a09ff7210 */ /* 0x000fe20007f1e0ff */
[----:B------:R-:W-:-:S04]  /*0d80*/  IMAD.MOV.U32 R12, RZ, RZ, R11 ;  /* 0x000000ffff0c7224 */ /* 0x000fc800078e000b */
[----:B------:R-:W-:-:S08]  /*0d90*/  IMAD.WIDE.U32.X R8, R19, R21, R12, P0 ;  /* 0x0000001513087225 */ /* 0x000fd000000e040c */
.L_x_11:
[-CC-:B------:R-:W-:Y:S01]  /*0da0*/  SHF.R.U64 R30, R8, R18.reuse, R9.reuse ;  /* 0x00000012081e7219 */ /* 0x180fe20000001209 */
[----:B------:R-:W1:Y:S01]  /*0db0*/  LDC R12, c[0x0][0x618] ;  /* 0x00018600ff0c7b82 */ /* 0x000e620000000800 */
[----:B------:R-:W-:Y:S01]  /*0dc0*/  SHF.R.U32.HI R7, RZ, R18, R9 ;  /* 0x00000012ff077219 */ /* 0x000fe20000011609 */
[----:B------:R-:W-:Y:S01]  /*0dd0*/  ULDC UR4, c[0x0][0x150] ;  /* 0x0000540000047ab9 */ /* 0x000fe20000000800 */
[----:B0-----:R-:W-:Y:S02]  /*0de0*/  IADD3 R11, P0, RZ, -R30, RZ ;  /* 0x8000001eff0b7210 */ /* 0x001fe40007f1e0ff */
[----:B------:R-:W-:-:S03]  /*0df0*/  I2FP.F32.U32 R3, R6 ;  /* 0x0000000600037245 */ /* 0x000fc60000201000 */
[----:B------:R-:W0:Y:S01]  /*0e00*/  LDC.64 R26, c[0x0][0x640] ;  /* 0x00019000ff1a7b82 */ /* 0x000e220000000a00 */
[----:B------:R-:W-:Y:S02]  /*0e10*/  IMAD.X R13, RZ, RZ, ~R7, P0 ;  /* 0x000000ffff0d7224 */ /* 0x000fe400000e0e07 */
[----:B------:R-:W-:Y:S01]  /*0e20*/  FMUL R3, R3, UR4 ;  /* 0x0000000403037c20 */ /* 0x000fe20008400000 */
[----:B------:R-:W-:Y:S01]  /*0e30*/  IMAD.WIDE.U32 R8, R11, R24, R16 ;  /* 0x000000180b087225 */ /* 0x000fe200078e0010 */
[----:B------:R-:W-:-:S03]  /*0e40*/  ULDC UR4, c[0x0][0x154] ;  /* 0x0000550000047ab9 */ /* 0x000fc60000000800 */
[----:B------:R-:W-:Y:S01]  /*0e50*/  IMAD R10, R13, R24, RZ ;  /* 0x000000180d0a7224 */ /* 0x000fe200078e02ff */
[----:B------:R-:W2:Y:S01]  /*0e60*/  LDC R7, c[0x0][0x144] ;  /* 0x00005100ff077b82 */ /* 0x000ea20000000800 */
[----:B------:R-:W3:Y:S02]  /*0e70*/  F2I.U32.TRUNC.NTZ R3, R3 ;  /* 0x0000000300037305 */ /* 0x000ee4000020f000 */
[----:B------:R-:W-:-:S04]  /*0e80*/  IMAD R11, R11, R25, R10 ;  /* 0x000000190b0b7224 */ /* 0x000fc800078e020a */
[----:B------:R-:W-:Y:S01]  /*0e90*/  IMAD.IADD R9, R9, 0x1, R11 ;  /* 0x0000000109097824 */ /* 0x000fe200078e020b */
[----:B------:R-:W4:Y:S01]  /*0ea0*/  LDC R18, c[0x0][0x608] ;  /* 0x00018200ff127b82 */ /* 0x000f220000000800 */
[----:B------:R-:W-:-:S03]  /*0eb0*/  IMAD.MOV.U32 R11, RZ, RZ, -0x1 ;  /* 0xffffffffff0b7424 */ /* 0x000fc600078e00ff */
[-C--:B-1----:R-:W-:Y:S02]  /*0ec0*/  SHF.R.U64 R22, R8, R12.reuse, R9 ;  /* 0x0000000c08167219 */ /* 0x082fe40000001209 */
[----:B------:R-:W-:Y:S02]  /*0ed0*/  I2FP.F32.U32 R8, R15 ;  /* 0x0000000f00087245 */ /* 0x000fe40000201000 */
[----:B------:R-:W1:Y:S01]  /*0ee0*/  LDC R24, c[0x0][0x658] ;  /* 0x00019600ff187b82 */ /* 0x000e620000000800 */
[----:B0-----:R-:W-:Y:S01]  /*0ef0*/  ISETP.NE.U32.AND P0, PT, R26, RZ, PT ;  /* 0x000000ff1a00720c */ /* 0x001fe20003f05070 */
[----:B---3--:R-:W-:Y:S01]  /*0f00*/  IMAD.MOV R10, RZ, RZ, -R3 ;  /* 0x000000ffff0a7224 */ /* 0x008fe200078e0a03 */
[----:B------:R-:W-:Y:S01]  /*0f10*/  SHF.R.U32.HI R9, RZ, R12, R9 ;  /* 0x0000000cff097219 */ /* 0x000fe20000011609 */
[----:B------:R-:W-:Y:S01]  /*0f20*/  FMUL R8, R8, UR4 ;  /* 0x0000000408087c20 */ /* 0x000fe20008400000 */
[----:B------:R-:W-:-:S03]  /*0f30*/  ISETP.NE.AND.EX P0, PT, R27, RZ, PT, P0 ;  /* 0x000000ff1b00720c */ /* 0x000fc60003f05300 */
[----:B------:R-:W0:Y:S01]  /*0f40*/  LDC R20, c[0x0][0x148] ;  /* 0x00005200ff147b82 */ /* 0x000e220000000800 */
[----:B--2---:R-:W-:-:S07]  /*0f50*/  IMAD R3, R7, R10, R6 ;  /* 0x0000000a07037224 */ /* 0x004fce00078e0206 */
[----:B------:R-:W2:Y:S01]  /*0f60*/  LDC R21, c[0x0][0x600] ;  /* 0x00018000ff157b82 */ /* 0x000ea20000000800 */
[-CC-:B----4-:R-:W-:Y:S02]  /*0f70*/  SHF.R.U64 R32, R22, R18.reuse, R9.reuse ;  /* 0x0000001216207219 */ /* 0x190fe40000001209 */
[----:B------:R-:W-:Y:S01]  /*0f80*/  SHF.R.U32.HI R7, RZ, R18, R9 ;  /* 0x00000012ff077219 */ /* 0x000fe20000011609 */
[----:B------:R-:W-:Y:S01]  /*0f90*/  IMAD.MOV.U32 R9, RZ, RZ, 0x1 ;  /* 0x00000001ff097424 */ /* 0x000fe200078e00ff */
[----:B------:R3:W4:Y:S03]  /*0fa0*/  F2I.U32.TRUNC.NTZ R18, R8 ;  /* 0x0000000800127305 */ /* 0x000726000020f000 */
[----:B------:R-:W0:Y:S01]  /*0fb0*/  LDC R25, c[0x0][0x648] ;  /* 0x00019200ff197b82 */ /* 0x000e220000000800 */
[-C--:B-1----:R-:W-:Y:S02]  /*0fc0*/  SHF.L.U32 R6, R11, R24.reuse, RZ ;  /* 0x000000180b067219 */ /* 0x082fe400000006ff */
[----:B------:R-:W-:-:S02]  /*0fd0*/  SHF.R.U64 R34, R32, R24, R7 ;  /* 0x0000001820227219 */ /* 0x000fc40000001207 */
[----:B------:R-:W-:Y:S02]  /*0fe0*/  LOP3.LUT R13, RZ, R6, RZ, 0x33, !PT ;  /* 0x00000006ff0d7212 */ /* 0x000fe400078e33ff */
[-C--:B------:R-:W-:Y:S01]  /*0ff0*/  SHF.R.U32.HI R7, RZ, R24.reuse, R7 ;  /* 0x00000018ff077219 */ /* 0x080fe20000011607 */
[----:B------:R-:W1:Y:S01]  /*1000*/  LDC R29, c[0x0][0x638] ;  /* 0x00018e00ff1d7b82 */ /* 0x000e620000000800 */
[----:B------:R-:W-:Y:S01]  /*1010*/  SHF.L.U32 R12, R9, R24, RZ ;  /* 0x00000018090c7219 */ /* 0x000fe200000006ff */
[----:B------:R-:W-:-:S06]  /*1020*/  IMAD.MOV.U32 R6, RZ, RZ, R34 ;  /* 0x000000ffff067224 */ /* 0x000fcc00078e0022 */
[----:B------:R-:W0:Y:S01]  /*1030*/  LDC R28, c[0x0][0x610] ;  /* 0x00018400ff1c7b82 */ /* 0x000e220000000800 */
[----:B---34-:R-:W-:Y:S05]  /*1040*/  @!P0 BRA `(.L_x_12) ;  /* 0x0000000000288947 */ /* 0x018fea0003800000 */
[----:B------:R-:W3:Y:S02]  /*1050*/  LDC R11, c[0x0][0x64c] ;  /* 0x00019300ff0b7b82 */ /* 0x000ee40000000800 */
[----:B---3--:R-:W-:-:S05]  /*1060*/  IADD3 R11, P0, R34, R11, RZ ;  /* 0x0000000b220b7210 */ /* 0x008fca0007f1e0ff */
[----:B------:R-:W-:-:S04]  /*1070*/  IMAD.X R19, RZ, RZ, R7, P0 ;  /* 0x000000ffff137224 */ /* 0x000fc800000e0607 */
[----:B------:R-:W-:-:S04]  /*1080*/  IMAD.WIDE.U32 R6, R19, R26, RZ ;  /* 0x0000001a13067225 */ /* 0x000fc800078e00ff */
[----:B------:R-:W-:-:S04]  /*1090*/  IMAD.WIDE.U32 R8, P0, R11, R27, R6 ;  /* 0x0000001b0b087225 */ /* 0x000fc80007800006 */
[----:B------:R-:W-:-:S04]  /*10a0*/  IMAD.WIDE.U32 R6, R11, R26, RZ ;  /* 0x0000001a0b067225 */ /* 0x000fc800078e00ff */
[----:B------:R-:W-:Y:S01]  /*10b0*/  IMAD.X R11, RZ, RZ, RZ, P0 ;  /* 0x000000ffff0b7224 */ /* 0x000fe200000e06ff */
[----:B------:R-:W-:Y:S01]  /*10c0*/  IADD3 RZ, P0, R7, R8, RZ ;  /* 0x0000000807ff7210 */ /* 0x000fe20007f1e0ff */
[----:B------:R-:W-:-:S04]  /*10d0*/  IMAD.MOV.U32 R10, RZ, RZ, R9 ;  /* 0x000000ffff0a7224 */ /* 0x000fc800078e0009 */
[----:B------:R-:W-:-:S08]  /*10e0*/  IMAD.WIDE.U32.X R6, R19, R27, R10, P0 ;  /* 0x0000001b13067225 */ /* 0x000fd000000e040a */
.L_x_12:
[----:B0-----:R-:W-:Y:S01]  /*10f0*/  SHF.R.U64 R6, R6, R25, R7 ;  /* 0x0000001906067219 */ /* 0x001fe20000001207 */
[----:B--2---:R-:W-:Y:S01]  /*1100*/  VIADD R7, R21, 0xffffffff ;  /* 0xffffffff15077836 */ /* 0x004fe20000000000 */
[----:B------:R-:W-:Y:S01]  /*1110*/  LOP3.LUT R13, R32, R13, RZ, 0xc0, !PT ;  /* 0x0000000d200d7212 */ /* 0x000fe200078ec0ff */
[----:B------:R-:W-:Y:S02]  /*1120*/  IMAD.MOV R18, RZ, RZ, -R18 ;  /* 0x000000ffff127224 */ /* 0x000fe400078e0a12 */
[----:B------:R-:W-:Y:S01]  /*1130*/  IMAD.MOV R8, RZ, RZ, -R6 ;  /* 0x000000ffff087224 */ /* 0x000fe200078e0a06 */
[----:B------:R-:W-:Y:S01]  /*1140*/  LOP3.LUT R7, R22, R7, RZ, 0xc0, !PT ;  /* 0x0000000716077212 */ /* 0x000fe200078ec0ff */
[----:B------:R-:W-:Y:S02]  /*1150*/  IMAD R12, R12, R6, R13 ;  /* 0x000000060c0c7224 */ /* 0x000fe400078e020d */
[----:B------:R-:W-:Y:S02]  /*1160*/  @P1 IMAD R3, R20, R18, R15 ;  /* 0x0000001214031224 */ /* 0x000fe400078e020f */
[----:B-1----:R-:W-:-:S02]  /*1170*/  IMAD R6, R8, R29, R34 ;  /* 0x0000001d08067224 */ /* 0x002fc400078e0222 */
[----:B------:R-:W-:Y:S02]  /*1180*/  IMAD R22, R12, R28, R3 ;  /* 0x0000001c0c167224 */ /* 0x000fe400078e0203 */
[----:B------:R-:W-:Y:S02]  /*1190*/  IMAD R7, R6, R21, R7 ;  /* 0x0000001506077224 */ /* 0x000fe400078e0207 */
[----:B------:R-:W-:Y:S02]  /*11a0*/  IMAD.MOV.U32 R3, RZ, RZ, 0x1 ;  /* 0x00000001ff037424 */ /* 0x000fe400078e00ff */
[----:B------:R-:W-:Y:S01]  /*11b0*/  IMAD.MOV.U32 R19, RZ, RZ, R30 ;  /* 0x000000ffff137224 */ /* 0x000fe200078e001e */
[----:B------:R-:W-:Y:S02]  /*11c0*/  SEL R18, R7, R22, !P1 ;  /* 0x0000001607127207 */ /* 0x000fe40004800000 */
[----:B------:R-:W-:-:S07]  /*11d0*/  SEL R22, R22, R7, !P1 ;  /* 0x0000000716167207 */ /* 0x000fce0004800000 */
.L_x_10:
[----:B------:R-:W-:Y:S05]  /*11e0*/  @!P2 BRA `(.L_x_13) ;  /* 0x0000003800e4a947 */ /* 0x000fea0003800000 */
[----:B------:R-:W-:-:S13]  /*11f0*/  ISETP.GT.U32.AND P0, PT, R31, 0x1, PT ;  /* 0x000000011f00780c */ /* 0x000fda0003f04070 */
[----:B------:R-:W-:Y:S05]  /*1200*/  @P0 EXIT ;  /* 0x000000000000094d */ /* 0x000fea0003800000 */
.L_x_14:
[----:B------:R-:W-:-:S08]  /*1210*/  NOP ;  /* 0x0000000000007918 */ /* 0x000fd00000000000 */
[----:B------:R-:W1:Y:S02]  /*1220*/  USETMAXREG.TRY_ALLOC.CTAPOOL UP0, 0xe8 ;  /* 0x000000e8000079c8 */ /* 0x000e640008000600 */
[----:B-1----:R-:W-:-:S13]  /*1230*/  PLOP3.LUT P0, PT, PT, PT, UP0, 0x80, 0x0 ;  /* 0x000000000000781c */ /* 0x002fda0003f0f008 */
[----:B------:R-:W-:Y:S05]  /*1240*/  @!P0 BRA `(.L_x_14) ;  /* 0xfffffffc00f08947 */ /* 0x000fea000383ffff */
[----:B------:R-:W-:-:S13]  /*1250*/  LOP3.LUT P0, RZ, R3, 0xff, RZ, 0xc0, !PT ;  /* 0x000000ff03ff7812 */ /* 0x000fda000780c0ff */
[----:B------:R-:W-:Y:S05]  /*1260*/  @!P0 EXIT ;  /* 0x000000000000894d */ /* 0x000fea0003800000 */
[----:B------:R-:W2:Y:S01]  /*1270*/  LDL.64 R8, [R1] ;  /* 0x0000000001087983 */ /* 0x000ea20000100a00 */
[----:B------:R-:W-:Y:S01]  /*1280*/  SHF.R.S32.HI R4, RZ, 0x1f, R5 ;  /* 0x0000001fff047819 */ /* 0x000fe20000011405 */
[----:B------:R-:W1:Y:S01]  /*1290*/  S2UR UR4, SR_CgaCtaId ;  /* 0x00000000000479c3 */ /* 0x000e620000008800 */
[----:B------:R-:W-:Y:S01]  /*12a0*/  UMOV UR41, 0x400 ;  /* 0x0000040000297882 */ /* 0x000fe20000000000 */
[----:B------:R-:W-:Y:S01]  /*12b0*/  UISETP.LT.AND UP0, UPT, UR40, 0x1, UPT ;  /* 0x000000012800788c */ /* 0x000fe2000bf01270 */
[CC--:B------:R-:W-:Y:S01]  /*12c0*/  LEA.HI R3, R4.reuse, R5.reuse, RZ, 0x2 ;  /* 0x0000000504037211 */ /* 0x0c0fe200078f10ff */
[----:B------:R-:W-:Y:S01]  /*12d0*/  UIADD3 UR5, UR43, -0x1, URZ ;  /* 0xffffffff2b057890 */ /* 0x000fe2000fffe03f */
[----:B------:R-:W-:Y:S01]  /*12e0*/  LEA.HI R4, R4, R5, RZ, 0x5 ;  /* 0x0000000504047211 */ /* 0x000fe200078f28ff */
[----:B------:R-:W-:Y:S01]  /*12f0*/  USEL UR42, UR40, 0x1, UP0 ;  /* 0x00000001282a7887 */ /* 0x000fe20008000000 */
[--C-:B------:R-:W-:Y:S01]  /*1300*/  SHF.R.S32.HI R58, RZ, 0x2, R3.reuse ;  /* 0x00000002ff3a7819 */ /* 0x100fe20000011403 */
[----:B------:R-:W3:Y:S01]  /*1310*/  LDC R64, c[0x0][0x658] ;  /* 0x00019600ff407b82 */ /* 0x000ee20000000800 */
[----:B------:R-:W-:Y:S01]  /*1320*/  SHF.R.S32.HI R7, RZ, 0x1f, R3 ;  /* 0x0000001fff077819 */ /* 0x000fe20000011403 */
[----:B------:R-:W-:Y:S01]  /*1330*/  UISETP.NE.AND UP0, UPT, UR5, URZ, UPT ;  /* 0x0000003f0500728c */ /* 0x000fe2000bf05270 */
[----:B------:R-:W-:Y:S01]  /*1340*/  LOP3.LUT R6, R3, 0xfffffffc, RZ, 0xc0, !PT ;  /* 0xfffffffc03067812 */ /* 0x000fe200078ec0ff */
[----:B------:R-:W-:Y:S01]  /*1350*/  ULDC UR8, c[0x0][0x284] ;  /* 0x0000a10000087ab9 */ /* 0x000fe20000000800 */
[----:B------:R-:W-:Y:S01]  /*1360*/  LEA.HI R7, R7, R58, RZ, 0x3 ;  /* 0x0000003a07077211 */ /* 0x000fe200078f18ff */
[----:B------:R-:W-:Y:S01]  /*1370*/  USEL UR7, URZ, 0x1, UP0 ;  /* 0x000000013f077887 */ /* 0x000fe20008000000 */
[----:B------:R-:W-:Y:S01]  /*1380*/  SHF.R.S32.HI R3, RZ, 0x5, R4 ;  /* 0x00000005ff037819 */ /* 0x000fe20000011404 */
[----:B------:R-:W4:Y:S01]  /*1390*/  LDC.64 R62, c[0x0][0x5c8] ;  /* 0x00017200ff3e7b82 */ /* 0x000f220000000a00 */
[----:B------:R-:W-:Y:S01]  /*13a0*/  LOP3.LUT R7, R7, 0xfffffff8, RZ, 0xc0, !PT ;  /* 0xfffffff807077812 */ /* 0x000fe200078ec0ff */
[----:B------:R-:W-:Y:S01]  /*13b0*/  IMAD.IADD R6, R5, 0x1, -R6 ;  /* 0x0000000105067824 */ /* 0x000fe200078e0a06 */
[----:B------:R-:W-:Y:S01]  /*13c0*/  LOP3.LUT R72, R23, 0x1, RZ, 0xfc, !PT ;  /* 0x0000000117487812 */ /* 0x000fe200078efcff */
[----:B------:R-:W-:Y:S01]  /*13d0*/  IMAD.MOV.U32 R5, RZ, RZ, 0x1 ;  /* 0x00000001ff057424 */ /* 0x000fe200078e00ff */
[----:B------:R-:W-:Y:S01]  /*13e0*/  USHF.L.U32 UR47, UR40, 0x1, URZ ;  /* 0x00000001282f7899 */ /* 0x000fe2000800063f */
[----:B------:R-:W-:Y:S01]  /*13f0*/  IMAD.IADD R58, R58, 0x1, -R7 ;  /* 0x000000013a3a7824 */ /* 0x000fe200078e0a07 */
[----:B------:R-:W-:Y:S01]  /*1400*/  UIADD3 UR42, -UR42, UR40, URZ ;  /* 0x000000282a2a7290 */ /* 0x000fe2000fffe13f */
[----:B------:R-:W0:Y:S01]  /*1410*/  LDC R65, c[0x0][0x288] ;  /* 0x0000a200ff417b82 */ /* 0x000e220000000800 */
[----:B-1----:R-:W-:Y:S01]  /*1420*/  ULEA UR41, UR4, UR41, 0x18 ;  /* 0x0000002904297291 */ /* 0x002fe2000f8ec03f */
[C-C-:B------:R-:W-:Y:S01]  /*1430*/  IMAD R69, R3.reuse, -0x10, -R58.reuse ;  /* 0xfffffff003457824 */ /* 0x140fe200078e0a3a */
[--C-:B------:R-:W-:Y:S01]  /*1440*/  SHF.R.S32.HI R59, RZ, 0x1f, R58.reuse ;  /* 0x0000001fff3b7819 */ /* 0x100fe2000001143a */
[----:B------:R-:W-:Y:S01]  /*1450*/  USHF.L.U32 UR4, UR5, 0x3, URZ ;  /* 0x0000000305047899 */ /* 0x000fe2000800063f */
[----:B------:R-:W-:Y:S01]  /*1460*/  IMAD.SHL.U32 R60, R6, 0x2, RZ ;  /* 0x00000002063c7824 */ /* 0x000fe200078e00ff */
[----:B------:R-:W-:Y:S01]  /*1470*/  UIADD3 UR5, UR41, 0x180, URZ ;  /* 0x0000018029057890 */ /* 0x000fe2000fffe03f */
[----:B------:R-:W-:Y:S01]  /*1480*/  IMAD.U32 R73, RZ, RZ, UR7 ;  /* 0x00000007ff497e24 */ /* 0x000fe2000f8e00ff */
[----:B------:R-:W1:Y:S01]  /*1490*/  LDC R67, c[0x0][0x600] ;  /* 0x00018000ff437b82 */ /* 0x000e620000000800 */
[----:B------:R-:W-:Y:S01]  /*14a0*/  IMAD.WIDE R58, R3, 0x10, R58 ;  /* 0x00000010033a7825 */ /* 0x000fe200078e023a */
[----:B------:R-:W-:Y:S01]  /*14b0*/  UIADD3 UR6, UR41, 0x1c180, URZ ;  /* 0x0001c18029067890 */ /* 0x000fe2000fffe03f */
[----:B------:R-:W-:Y:S01]  /*14c0*/  SHF.R.S32.HI R61, RZ, 0x1f, R60 ;  /* 0x0000001fff3d7819 */ /* 0x000fe2000001143c */
[----:B------:R-:W-:Y:S01]  /*14d0*/  USHF.R.U32.HI UR5, URZ, 0x4, UR5 ;  /* 0x000000043f057899 */ /* 0x000fe20008011605 */
[----:B------:R-:W-:Y:S01]  /*14e0*/  IMAD.MOV.U32 R3, RZ, RZ, -0x1 ;  /* 0xffffffffff037424 */ /* 0x000fe200078e00ff */
[----:B------:R-:W-:Y:S01]  /*14f0*/  USHF.R.U32.HI UR6, URZ, 0x4, UR6 ;  /* 0x000000043f067899 */ /* 0x000fe20008011606 */
[----:B------:R-:W-:Y:S01]  /*1500*/  VIADD R69, R69, UR8 ;  /* 0x0000000845457c36 */ /* 0x000fe20008000000 */
[----:B------:R-:W-:Y:S01]  /*1510*/  UIADD3 UR48, UR41, 0x80, URZ ;  /* 0x0000008029307890 */ /* 0x000fe2000fffe03f */
[C---:B----4-:R-:W-:Y:S01]  /*1520*/  SHF.L.U64.HI R63, R62.reuse, 0x3, R63 ;  /* 0x000000033e3f7819 */ /* 0x050fe2000001023f */
[----:B------:R-:W-:Y:S01]  /*1530*/  ULOP3.LUT UR4, UR4, 0x8, URZ, 0xc0, !UPT ;  /* 0x0000000804047892 */ /* 0x000fe2000f8ec03f */
[-C--:B---3--:R-:W-:Y:S01]  /*1540*/  SHF.L.U32 R3, R3, R64.reuse, RZ ;  /* 0x0000004003037219 */ /* 0x088fe200000006ff */
[----:B------:R-:W-:Y:S01]  /*1550*/  ULOP3.LUT UR5, UR5, 0x3fff, URZ, 0xc0, !UPT ;  /* 0x00003fff05057892 */ /* 0x000fe2000f8ec03f */
[----:B------:R-:W-:Y:S01]  /*1560*/  SHF.L.U32 R64, R5, R64, RZ ;  /* 0x0000004005407219 */ /* 0x000fe200000006ff */
[----:B------:R-:W-:Y:S01]  /*1570*/  ULOP3.LUT UR6, UR6, 0x3fff, URZ, 0xc0, !UPT ;  /* 0x00003fff06067892 */ /* 0x000fe2000f8ec03f */
[----:B------:R-:W-:Y:S01]  /*1580*/  IMAD.SHL.U32 R62, R62, 0x8, RZ ;  /* 0x000000083e3e7824 */ /* 0x000fe200078e00ff */
[----:B------:R-:W-:Y:S01]  /*1590*/  LOP3.LUT R68, RZ, R3, RZ, 0x33, !PT ;  /* 0x00000003ff447212 */ /* 0x000fe200078e33ff */
[----:B0-----:R-:W-:Y:S01]  /*15a0*/  IMAD R65, R6, -0x2, R65 ;  /* 0xfffffffe06417824 */ /* 0x001fe200078e0241 */
[----:B------:R-:W-:-:S02]  /*15b0*/  ULEA UR43, UR43, UR48, 0x3 ;  /* 0x000000302b2b7291 */ /* 0x000fc4000f8e183f */
[----:B------:R-:W-:Y:S02]  /*15c0*/  ULOP3.LUT UR49, UR4, 0x8, URZ, 0x3c, !UPT ;  /* 0x0000000804317892 */ /* 0x000fe4000f8e3c3f */
[----:B------:R-:W-:Y:S01]  /*15d0*/  ULOP3.LUT UR44, UR4, 0x18, URZ, 0x3c, !UPT ;  /* 0x00000018042c7892 */ /* 0x000fe2000f8e3c3f */
[----:B-1----:R-:W-:Y:S01]  /*15e0*/  VIADD R67, R67, 0xffffffff ;  /* 0xffffffff43437836 */ /* 0x002fe20000000000 */
[----:B------:R-:W-:Y:S02]  /*15f0*/  ULOP3.LUT UR45, UR5, 0x10000, URZ, 0xfc, !UPT ;  /* 0x00010000052d7892 */ /* 0x000fe4000f8efc3f */
[----:B------:R-:W-:Y:S01]  /*1600*/  ULOP3.LUT UR46, UR6, 0x10000, URZ, 0xfc, !UPT ;  /* 0x00010000062e7892 */ /* 0x000fe2000f8efc3f */
[----:B--2---:R-:W-:-:S11]  /*1610*/  SHF.L.U64.HI R66, R8, 0x1, R0 ;  /* 0x0000000108427819 */ /* 0x004fd60000010200 */
.L_x_98:
[----:B------:R-:W-:-:S04]  /*1620*/  SHF.L.U32 R0, R73, 0x1f, RZ ;  /* 0x0000001f49007819 */ /* 0x000fc800000006ff */
[----:B------:R-:W0:Y:S02]  /*1630*/  SYNCS.PHASECHK.TRANS64.TRYWAIT P0, [UR43+-0x8], R0 ;  /* 0xfffff800ff0075a7 */ /* 0x000e24000800016b */
[----:B01-34-:R-:W-:Y:S05]  /*1640*/  @!P0 BRA `(.L_x_15) ;  /* 0x0000004800508947 */ /* 0x01bfea0003800000 */
.L_x_123:
[----:B------:R-:W-:Y:S02]  /*1650*/  ULDC UR4, c[0x0][0x28c] ;  /* 0x0000a30000047ab9 */ /* 0x000fe40000000800 */
[----:B------:R-:W-:-:S13]  /*1660*/  ISETP.LT.AND P0, PT, RZ, UR4, PT ;  /* 0x00000004ff007c0c */ /* 0x000fda000bf01270 */
[----:B------:R-:W-:Y:S05]  /*1670*/  @P0 BRA `(.L_x_16) ;  /* 0x0000000000400947 */ /* 0x000fea0003800000 */
[----:B0-----:R-:W-:Y:S01]  /*1680*/  MOV R0, 0x0 ;  /* 0x0000000000007802 */ /* 0x001fe20000000f00 */
[----:B------:R-:W-:Y:S01]  /*1690*/  ULDC.64 UR4, c[0x4][0x68] ;  /* 0x01001a0000047ab9 */ /* 0x000fe20000000a00 */
[----:B------:R-:W-:Y:S01]  /*16a0*/  ULDC.64 UR6, c[0x4][0x8] ;  /* 0x0100020000067ab9 */ /* 0x000fe20000000a00 */
[----:B------:R-:W-:Y:S01]  /*16b0*/  IMAD.U32 R4, RZ, RZ, UR4 ;  /* 0x00000004ff047e24 */ /* 0x000fe2000f8e00ff */
[----:B------:R0:W1:Y:S01]  /*16c0*/  LDC.64 R14, c[0x4][R0] ;  /* 0x01000000000e7b82 */ /* 0x0000620000000a00 */
[----:B------:R-:W-:Y:S01]  /*16d0*/  IMAD.U32 R5, RZ, RZ, UR5 ;  /* 0x00000005ff057e24 */ /* 0x000fe2000f8e00ff */
[----:B------:R-:W-:Y:S01]  /*16e0*/  ULDC.64 UR4, c[0x4][0x70] ;  /* 0x01001c0000047ab9 */ /* 0x000fe20000000a00 */
[----:B------:R-:W-:Y:S02]  /*16f0*/  IMAD.U32 R10, RZ, RZ, UR6 ;  /* 0x00000006ff0a7e24 */ /* 0x000fe4000f8e00ff */
[----:B------:R-:W-:Y:S02]  /*1700*/  IMAD.U32 R6, RZ, RZ, UR4 ;  /* 0x00000004ff067e24 */ /* 0x000fe4000f8e00ff */
[----:B------:R-:W-:-:S02]  /*1710*/  IMAD.U32 R7, RZ, RZ, UR5 ;  /* 0x00000005ff077e24 */ /* 0x000fc4000f8e00ff */
[----:B------:R-:W-:Y:S02]  /*1720*/  IMAD.U32 R11, RZ, RZ, UR7 ;  /* 0x00000007ff0b7e24 */ /* 0x000fe4000f8e00ff */
[----:B------:R-:W-:Y:S02]  /*1730*/  IMAD.MOV.U32 R8, RZ, RZ, 0x1e1 ;  /* 0x000001e1ff087424 */ /* 0x000fe400078e00ff */
[----:B------:R-:W-:Y:S02]  /*1740*/  IMAD.MOV.U32 R12, RZ, RZ, 0x1 ;  /* 0x00000001ff0c7424 */ /* 0x000fe400078e00ff */
[----:B0-----:R-:W-:-:S07]  /*1750*/  IMAD.MOV.U32 R13, RZ, RZ, RZ ;  /* 0x000000ffff0d7224 */ /* 0x001fce00078e00ff */
[----:B------:R-:W-:-:S07]  /*1760*/  LEPC R20, `(.L_x_16) ;  /* 0x000000001014794e */ /* 0x000fce0000000000 */
[----:B-1---5:R-:W-:Y:S05]  /*1770*/  CALL.ABS.NOINC R14 ;  /* 0x000000000e007343 */ /* 0x022fea0003c00000 */
.L_x_16:
[----:B------:R-:W-:-:S13]  /*1780*/  ISETP.NE.AND P0, PT, R72, 0x3, PT ;  /* 0x000000034800780c */ /* 0x000fda0003f05270 */
[----:B------:R-:W-:Y:S05]  /*1790*/  @!P0 BRA `(.L_x_17) ;  /* 0x0000000000048947 */ /* 0x000fea0003800000 */
[----:B------:R-:W-:Y:S01]  /*17a0*/  BPT.TRAP 0x1 ;  /* 0x000000040000795c */ /* 0x000fe20000300000 */
.L_x_17:
[----:B0-----:R-:W-:Y:S02]  /*17b0*/  IMAD.U32 R3, RZ, RZ, UR38 ;  /* 0x00000026ff037e24 */ /* 0x001fe4000f8e00ff */
[----:B------:R-:W-:-:S03]  /*17c0*/  IMAD.U32 R0, RZ, RZ, UR39 ;  /* 0x00000027ff007e24 */ /* 0x000fc6000f8e00ff */
[----:B------:R-:W-:Y:S02]  /*17d0*/  LEA R3, R3, UR41, 0x3 ;  /* 0x0000002903037c11 */ /* 0x000fe4000f8e18ff */
[----:B------:R-:W-:-:S04]  /*17e0*/  SHF.L.U32 R0, R0, 0x1f, RZ ;  /* 0x0000001f00007819 */ /* 0x000fc800000006ff */
[----:B------:R0:W1:Y:S01]  /*17f0*/  SYNCS.PHASECHK.TRANS64.TRYWAIT P1, [R3+URZ], R0 ;  /* 0x00000000030075a7 */ /* 0x000062000802017f */
[----:B------:R-:W-:Y:S05]  /*1800*/  @!P0 BRA `(.L_x_18) ;  /* 0x0000000000048947 */ /* 0x000fea0003800000 */
[----:B------:R-:W-:Y:S01]  /*1810*/  BPT.TRAP 0x1 ;  /* 0x000000040000795c */ /* 0x000fe20000300000 */
.L_x_18:
[----:B-1----:R-:W-:Y:S05]  /*1820*/  @P1 BRA `(.L_x_19) ;  /* 0x0000000000081947 */ /* 0x002fea0003800000 */
[----:B------:R-:W1:Y:S02]  /*1830*/  SYNCS.PHASECHK.TRANS64.TRYWAIT P1, [R3+URZ], R0 ;  /* 0x00000000030075a7 */ /* 0x000e64000802017f */
[----:B-1----:R-:W-:Y:S05]  /*1840*/  @!P1 BRA `(.L_x_20) ;  /* 0x0000004400e89947 */ /* 0x002fea0003800000 */
.L_x_19:
[----:B------:R-:W-:Y:S05]  /*1850*/  WARPSYNC.ALL ;  /* 0x0000000000007948 */ /* 0x000fea0003800000 */
[----:B------:R-:W-:Y:S01]  /*1860*/  ULEA UR8, UR38, UR45, 0xa ;  /* 0x0000002d26087291 */ /* 0x000fe2000f8e503f */
[----:B------:R-:W-:Y:S01]  /*1870*/  WARPGROUP.ARRIVE ;  /* 0x00000000000079c5 */ /* 0x000fe20000000000 */
[----:B------:R-:W-:Y:S01]  /*1880*/  ULEA UR9, UR38, UR46, 0xa ;  /* 0x0000002e26097291 */ /* 0x000fe2000f8e503f */
[----:B01----:R-:W-:Y:S01]  /*1890*/  IMAD.U32 R0, RZ, RZ, UR42 ;  /* 0x0000002aff007e24 */ /* 0x003fe2000f8e00ff */
[----:B------:R-:W-:Y:S01]  /*18a0*/  UMOV UR5, 0x40000040 ;  /* 0x4000004000057882 */ /* 0x000fe20000000000 */
[----:B------:R-:W-:-:S02]  /*18b0*/  UMOV UR7, 0x40000040 ;  /* 0x4000004000077882 */ /* 0x000fc40000000000 */
[----:B------:R-:W-:Y:S01]  /*18c0*/  UMOV UR4, UR8 ;  /* 0x0000000800047c82 */ /* 0x000fe20008000000 */
[----:B------:R-:W-:Y:S01]  /*18d0*/  ISETP.GE.AND P1, PT, R0, 0x1, PT ;  /* 0x000000010000780c */ /* 0x000fe20003f26270 */
[----:B------:R-:W-:Y:S02]  /*18e0*/  UMOV UR6, UR9 ;  /* 0x0000000900067c82 */ /* 0x000fe40008000000 */
[----:B------:R-:W-:Y:S01]  /*18f0*/  HGMMA.64x64x16.F32.BF16 R24, gdesc[UR4], RZ, !UPT, gsb0 ;  /* 0x00e00000041879f0 */ /* 0x000fe2000c0018ff */
[----:B------:R-:W-:Y:S02]  /*1900*/  UIADD3 UR4, UR8, 0x2, URZ ;  /* 0x0000000208047890 */ /* 0x000fe4000fffe03f */
[----:B------:R-:W-:Y:S01]  /*1910*/  UIADD3 UR6, UR9, 0x2, URZ ;  /* 0x0000000209067890 */ /* 0x000fe2000fffe03f */
[----:B------:R-:W-:Y:S01]  /*1920*/  UMOV UR5, 0x40000040 ;  /* 0x4000004000057882 */ /* 0x000fe20000000000 */
[----:B------:R-:W-:Y:S01]  /*1930*/  UMOV UR7, 0x40000040 ;  /* 0x4000004000077882 */ /* 0x000fe20000000000 */
[----:B------:R-:W-:-:S02]  /*1940*/  WARPGROUP.DEPBAR.LE gsb0, 0x0 ;  /* 0x00008000000079c5 */ /* 0x000fc40000010000 */
[----:B------:R-:W-:-:S06]  /*1950*/  WARPGROUP.ARRIVE ;  /* 0x00000000000079c5 */ /* 0x000fcc0000000000 */
[----:B------:R-:W-:Y:S01]  /*1960*/  HGMMA.64x64x16.F32.BF16 R24, gdesc[UR4], R24, gsb0 ;  /* 0x00e00000041879f0 */ /* 0x000fe20008001818 */
[----:B------:R-:W-:Y:S02]  /*1970*/  UIADD3 UR4, UR8, 0x4, URZ ;  /* 0x0000000408047890 */ /* 0x000fe4000fffe03f */
[----:B------:R-:W-:Y:S01]  /*1980*/  UIADD3 UR6, UR9, 0x4, URZ ;  /* 0x0000000409067890 */ /* 0x000fe2000fffe03f */
[----:B------:R-:W-:Y:S01]  /*1990*/  UMOV UR5, 0x40000040 ;  /* 0x4000004000057882 */ /* 0x000fe20000000000 */
[----:B------:R-:W-:Y:S01]  /*19a0*/  UMOV UR7, 0x40000040 ;  /* 0x4000004000077882 */ /* 0x000fe20000000000 */
[----:B------:R-:W-:Y:S02]  /*19b0*/  WARPGROUP.DEPBAR.LE gsb0, 0x0 ;  /* 0x00008000000079c5 */ /* 0x000fe40000010000 */
        /* <DEDUP_REMOVED lines=36> */
[----:B------:R-:W-:Y:S03]  /*1c00*/  HGMMA.64x64x16.F32.BF16 R24, gdesc[UR4], R24, gsb0 ;  /* 0x00e00000041879f0 */ /* 0x000fe60008001818 */
[----:B------:R-:W-:Y:S02]  /*1c10*/  WARPGROUP.DEPBAR.LE gsb0, 0x0 ;  /* 0x00008000000079c5 */ /* 0x000fe40000010000 */
[----:B------:R-:W-:Y:S05]  /*1c20*/  @!P1 BRA `(.L_x_21) ;  /* 0x0000000400809947 */ /* 0x000fea0003800000 */
[----:B------:R-:W-:Y:S01]  /*1c30*/  UIADD3 UR8, UR38, 0x1, URZ ;  /* 0x0000000126087890 */ /* 0x000fe2000fffe03f */
[----:B------:R-:W-:Y:S01]  /*1c40*/  IMAD.U32 R0, RZ, RZ, UR42 ;  /* 0x0000002aff007e24 */ /* 0x000fe2000f8e00ff */
[----:B------:R-:W-:Y:S02]  /*1c50*/  UMOV UR9, UR38 ;  /* 0x0000002600097c82 */ /* 0x000fe40008000000 */
[----:B------:R-:W-:-:S04]  /*1c60*/  UISETP.NE.AND UP0, UPT, UR8, 0x7, UPT ;  /* 0x000000070800788c */ /* 0x000fc8000bf05270 */
[----:B------:R-:W-:Y:S02]  /*1c70*/  USEL UR4, URZ, 0x1, UP0 ;  /* 0x000000013f047887 */ /* 0x000fe40008000000 */
[----:B------:R-:W-:Y:S02]  /*1c80*/  USEL UR8, UR8, URZ, UP0 ;  /* 0x0000003f08087287 */ /* 0x000fe40008000000 */
[----:B------:R-:W-:-:S06]  /*1c90*/  ULOP3.LUT UR4, UR39, UR4, URZ, 0x3c, !UPT ;  /* 0x0000000427047292 */ /* 0x000fcc000f8e3c3f */
[----:B------:R-:W-:-:S07]  /*1ca0*/  IMAD.U32 R5, RZ, RZ, UR4 ;  /* 0x00000004ff057e24 */ /* 0x000fce000f8e00ff */
.L_x_28:
[----:B01----:R-:W-:Y:S05]  /*1cb0*/  @!P0 BRA `(.L_x_22) ;  /* 0x0000000000048947 */ /* 0x003fea0003800000 */
[----:B------:R-:W-:Y:S01]  /*1cc0*/  BPT.TRAP 0x1 ;  /* 0x000000040000795c */ /* 0x000fe20000300000 */
.L_x_22:
[----:B------:R-:W-:Y:S01]  /*1cd0*/  ULEA UR4, UR8, UR41, 0x3 ;  /* 0x0000002908047291 */ /* 0x000fe2000f8e183f */
[----:B------:R-:W-:-:S08]  /*1ce0*/  SHF.L.U32 R3, R5, 0x1f, RZ ;  /* 0x0000001f05037819 */ /* 0x000fd000000006ff */
[----:B------:R0:W1:Y:S01]  /*1cf0*/  SYNCS.PHASECHK.TRANS64.TRYWAIT P1, [UR4], R3 ;  /* 0x00000003ff0075a7 */ /* 0x0000620008020144 */
[----:B------:R-:W-:Y:S05]  /*1d00*/  @!P0 BRA `(.L_x_23) ;  /* 0x0000000000048947 */ /* 0x000fea0003800000 */
[----:B------:R-:W-:Y:S01]  /*1d10*/  BPT.TRAP 0x1 ;  /* 0x000000040000795c */ /* 0x000fe20000300000 */
.L_x_23:
[----:B-1----:R-:W-:Y:S05]  /*1d20*/  @P1 BRA `(.L_x_24) ;  /* 0x0000000000081947 */ /* 0x002fea0003800000 */
[----:B------:R-:W1:Y:S02]  /*1d30*/  SYNCS.PHASECHK.TRANS64.TRYWAIT P1, [UR4], R3 ;  /* 0x00000003ff0075a7 */ /* 0x000e640008020144 */
[----:B-1----:R-:W-:Y:S05]  /*1d40*/  @!P1 BRA `(.L_x_25) ;  /* 0x0000004000bc9947 */ /* 0x002fea0003800000 */
.L_x_24:
[----:B------:R-:W-:Y:S01]  /*1d50*/  ULEA UR11, UR8, UR45, 0xa ;  /* 0x0000002d080b7291 */ /* 0x000fe2000f8e503f */
[----:B------:R-:W-:Y:S01]  /*1d60*/  WARPGROUP.ARRIVE ;  /* 0x00000000000079c5 */ /* 0x000fe20000000000 */
[----:B------:R-:W-:Y:S01]  /*1d70*/  ULEA UR10, UR8, UR46, 0xa ;  /* 0x0000002e080a7291 */ /* 0x000fe2000f8e503f */
[----:B------:R-:W-:Y:S01]  /*1d80*/  UMOV UR5, 0x40000040 ;  /* 0x4000004000057882 */ /* 0x000fe20000000000 */
[----:B------:R-:W-:-:S03]  /*1d90*/  UMOV UR7, 0x40000040 ;  /* 0x4000004000077882 */ /* 0x000fc60000000000 */
[----:B------:R-:W-:Y:S02]  /*1da0*/  UMOV UR4, UR11 ;  /* 0x0000000b00047c82 */ /* 0x000fe40008000000 */
[----:B------:R-:W-:Y:S02]  /*1db0*/  UMOV UR6, UR10 ;  /* 0x0000000a00067c82 */ /* 0x000fe40008000000 */
[----:B------:R-:W-:Y:S01]  /*1dc0*/  HGMMA.64x64x16.F32.BF16 R24, gdesc[UR4], R24, gsb0 ;  /* 0x00e00000041879f0 */ /* 0x000fe20008001818 */
        /* <DEDUP_REMOVED lines=51> */
[----:B------:R-:W-:Y:S01]  /*2100*/  BPT.TRAP 0x1 ;  /* 0x000000040000795c */ /* 0x000fe20000300000 */
.L_x_26:
[----:B------:R-:W-:Y:S01]  /*2110*/  ULEA UR4, UR9, UR41, 0x3 ;  /* 0x0000002909047291 */ /* 0x000fe2000f8e183f */
[----:B------:R-:W-:-:S03]  /*2120*/  ISETP.GT.U32.AND P1, PT, R23, 0x1, PT ;  /* 0x000000011700780c */ /* 0x000fc60003f24070 */
[----:B------:R-:W-:-:S04]  /*2130*/  UIADD3 UR4, UR4, 0x38, URZ ;  /* 0x0000003804047890 */ /* 0x000fc8000fffe03f */
[----:B------:R-:W-:-:S09]  /*2140*/  UPRMT UR4, URZ, 0x654, UR4 ;  /* 0x000006543f047896 */ /* 0x000fd20008000004 */
[----:B------:R-:W-:Y:S01]  /*2150*/  SYNCS.ARRIVE.TRANS64.RED.A1T0 RZ, [UR4], RZ ;  /* 0x000000ffffff79a7 */ /* 0x000fe20008100404 */
[----:B------:R-:W-:Y:S05]  /*2160*/  @P1 BRA `(.L_x_27) ;  /* 0x0000000000041947 */ /* 0x000fea0003800000 */
[----:B------:R-:W-:Y:S01]  /*2170*/  BPT.TRAP 0x1 ;  /* 0x000000040000795c */ /* 0x000fe20000300000 */
.L_x_27:
[----:B------:R-:W-:Y:S01]  /*2180*/  UIADD3 UR8, UR8, 0x1, URZ ;  /* 0x0000000108087890 */ /* 0x000fe2000fffe03f */
[C---:B------:R-:W-:Y:S01]  /*2190*/  ISETP.GT.AND P1, PT, R0.reuse, 0x1, PT ;  /* 0x000000010000780c */ /* 0x040fe20003f24270 */
[----:B------:R-:W-:Y:S01]  /*21a0*/  UIADD3 UR9, UR9, 0x1, URZ ;  /* 0x0000000109097890 */ /* 0x000fe2000fffe03f */
[----:B------:R-:W-:Y:S01]  /*21b0*/  VIADD R0, R0, 0xffffffff ;  /* 0xffffffff00007836 */ /* 0x000fe20000000000 */
[----:B------:R-:W-:Y:S02]  /*21c0*/  UISETP.NE.AND UP0, UPT, UR8, 0x7, UPT ;  /* 0x000000070800788c */ /* 0x000fe4000bf05270 */
[----:B------:R-:W-:Y:S02]  /*21d0*/  UISETP.NE.AND UP1, UPT, UR9, 0x7, UPT ;  /* 0x000000070900788c */ /* 0x000fe4000bf25270 */
[----:B------:R-:W-:Y:S02]  /*21e0*/  USEL UR4, URZ, 0x1, UP0 ;  /* 0x000000013f047887 */ /* 0x000fe40008000000 */
[----:B------:R-:W-:-:S02]  /*21f0*/  USEL UR8, UR8, URZ, UP0 ;  /* 0x0000003f08087287 */ /* 0x000fc40008000000 */
[----:B------:R-:W-:Y:S02]  /*2200*/  USEL UR9, UR9, URZ, UP1 ;  /* 0x0000003f09097287 */ /* 0x000fe40008800000 */
[----:B------:R-:W-:Y:S01]  /*2210*/  LOP3.LUT R5, R5, UR4, RZ, 0x3c, !PT ;  /* 0x0000000405057c12 */ /* 0x000fe2000f8e3cff */
[----:B------:R-:W-:Y:S09]  /*2220*/  @P1 BRA `(.L_x_28) ;  /* 0xfffffff800a01947 */ /* 0x000ff2000383ffff */
.L_x_21:
[----:B------:R-:W2:Y:S01]  /*2230*/  LDC R0, c[0x0][0x28c] ;  /* 0x0000a300ff007b82 */ /* 0x000ea20000000800 */
[----:B01----:R-:W-:-:S04]  /*2240*/  IMAD.U32 R3, RZ, RZ, UR49 ;  /* 0x00000031ff037e24 */ /* 0x003fc8000f8e00ff */
[----:B------:R0:W-:Y:S01]  /*2250*/  SYNCS.ARRIVE.TRANS64.A1T0 RZ, [R3+UR48], RZ ;  /* 0x000000ff03ff79a7 */ /* 0x0001e20008100030 */
[----:B--2---:R-:W-:-:S13]  /*2260*/  ISETP.GE.AND P1, PT, R0, 0x1, PT ;  /* 0x000000010000780c */ /* 0x004fda0003f26270 */
[----:B0-----:R-:W-:Y:S05]  /*2270*/  @!P1 BRA `(.L_x_29) ;  /* 0x00000000003c9947 */ /* 0x001fea0003800000 */
[----:B------:R-:W-:Y:S05]  /*2280*/  @!P0 BRA `(.L_x_30) ;  /* 0x0000000000048947 */ /* 0x000fea0003800000 */
[----:B------:R-:W-:Y:S01]  /*2290*/  BPT.TRAP 0x1 ;  /* 0x000000040000795c */ /* 0x000fe20000300000 */
.L_x_30:
[----:B------:R-:W-:Y:S01]  /*22a0*/  UIADD3 UR6, UR38, UR42, URZ ;  /* 0x0000002a26067290 */ /* 0x000fe2000fffe03f */
[----:B------:R-:W-:-:S03]  /*22b0*/  ISETP.GT.U32.AND P0, PT, R23, 0x1, PT ;  /* 0x000000011700780c */ /* 0x000fc60003f04070 */
[----:B------:R-:W-:-:S04]  /*22c0*/  UIMAD.WIDE.U32 UR4, UR6, 0x24924925, URZ ;  /* 0x24924925060478a5 */ /* 0x000fc8000f8e003f */
[----:B------:R-:W-:-:S04]  /*22d0*/  UIADD3 UR4, UR6, -UR5, URZ ;  /* 0x8000000506047290 */ /* 0x000fc8000fffe03f */
[----:B------:R-:W-:-:S04]  /*22e0*/  ULEA.HI UR4, UR4, UR5, URZ, 0x1f ;  /* 0x0000000504047291 */ /* 0x000fc8000f8ff83f */
[----:B------:R-:W-:-:S04]  /*22f0*/  USHF.R.U32.HI UR4, URZ, 0x2, UR4 ;  /* 0x000000023f047899 */ /* 0x000fc80008011604 */
[----:B------:R-:W-:-:S04]  /*2300*/  UIMAD UR4, UR4, -0x7, UR6 ;  /* 0xfffffff9040478a4 */ /* 0x000fc8000f8e0206 */
[----:B------:R-:W-:-:S04]  /*2310*/  ULEA UR4, UR4, UR41, 0x3 ;  /* 0x0000002904047291 */ /* 0x000fc8000f8e183f */
[----:B------:R-:W-:-:S04]  /*2320*/  UIADD3 UR4, UR4, 0x38, URZ ;  /* 0x0000003804047890 */ /* 0x000fc8000fffe03f */
[----:B------:R-:W-:-:S09]  /*2330*/  UPRMT UR4, URZ, 0x654, UR4 ;  /* 0x000006543f047896 */ /* 0x000fd20008000004 */
[----:B------:R-:W-:Y:S01]  /*2340*/  SYNCS.ARRIVE.TRANS64.RED.A1T0 RZ, [UR4], RZ ;  /* 0x000000ffffff79a7 */ /* 0x000fe20008100404 */
[----:B------:R-:W-:Y:S05]  /*2350*/  @P0 BRA `(.L_x_29) ;  /* 0x0000000000040947 */ /* 0x000fea0003800000 */
[----:B------:R-:W-:Y:S01]  /*2360*/  BPT.TRAP 0x1 ;  /* 0x000000040000795c */ /* 0x000fe20000300000 */
.L_x_29:
[----:B------:R-:W-:Y:S01]  /*2370*/  SHF.L.U32 R0, R73, 0x1f, RZ ;  /* 0x0000001f49007819 */ /* 0x000fe200000006ff */
[----:B------:R-:W-:Y:S01]  /*2380*/  UISETP.GE.U32.AND UP1, UPT, UR47, 0x7, UPT ;  /* 0x000000072f00788c */ /* 0x000fe2000bf26070 */
[----:B------:R-:W-:Y:S01]  /*2390*/  SHF.R.S32.HI R9, RZ, 0x1f, R19 ;  /* 0x0000001fff097819 */ /* 0x000fe20000011413 */
[----:B------:R-:W-:Y:S01]  /*23a0*/  UIADD3 UR38, UR38, UR47, URZ ;  /* 0x0000002f26267290 */ /* 0x000fe2000fffe03f */
[----:B------:R-:W0:Y:S03]  /*23b0*/  SYNCS.PHASECHK.TRANS64.TRYWAIT P0, [UR43+0x8], R0 ;  /* 0x00000800ff0075a7 */ /* 0x000e26000800016b */
[----:B------:R-:W-:-:S04]  /*23c0*/  UISETP.GT.U32.AND UP0, UPT, UR38, 0x6, UPT ;  /* 0x000000062600788c */ /* 0x000fc8000bf04070 */
[----:B------:R-:W-:Y:S02]  /*23d0*/  UISETP.LT.U32.AND UP0, UPT, UR47, 0x7, UP0 ;  /* 0x000000072f00788c */ /* 0x000fe40008701070 */
[----:B------:R-:W-:Y:S02]  /*23e0*/  @UP1 UIMAD.WIDE.U32 UR4, UR38, 0x24924925, URZ ;  /* 0x24924925260418a5 */ /* 0x000fe4000f8e003f */
[----:B------:R-:W-:Y:S02]  /*23f0*/  USEL UR6, URZ, 0x1, !UP0 ;  /* 0x000000013f067887 */ /* 0x000fe4000c000000 */
[----:B------:R-:W-:Y:S02]  /*2400*/  @UP1 UIADD3 UR4, UR38, -UR5, URZ ;  /* 0x8000000526041290 */ /* 0x000fe4000fffe03f */
[----:B------:R-:W-:Y:S02]  /*2410*/  ULOP3.LUT UR39, UR39, UR6, URZ, 0x3c, !UPT ;  /* 0x0000000627277292 */ /* 0x000fe4000f8e3c3f */
[----:B------:R-:W-:-:S04]  /*2420*/  @UP1 ULEA.HI UR4, UR4, UR5, URZ, 0x1f ;  /* 0x0000000504041291 */ /* 0x000fc8000f8ff83f */
[----:B------:R-:W-:-:S04]  /*2430*/  @UP1 USHF.R.U32.HI UR4, URZ, 0x2, UR4 ;  /* 0x000000023f041899 */ /* 0x000fc80008011604 */
[----:B------:R-:W-:Y:S01]  /*2440*/  @UP1 ULOP3.LUT UR39, UR39, 0x1, UR4, 0x78, !UPT ;  /* 0x0000000127271892 */ /* 0x000fe2000f8e7804 */
[----:B0-----:R-:W-:Y:S11]  /*2450*/  @!P0 BRA `(.L_x_31) ;  /* 0x0000003c00108947 */ /* 0x001ff60003800000 */
.L_x_124:
[----:B------:R-:W-:Y:S01]  /*2460*/  ULDC.64 UR4, c[0x0][0x5d0] ;  /* 0x0001740000047ab9 */ /* 0x000fe20000000a00 */
[----:B------:R-:W-:Y:S01]  /*2470*/  ULDC UR6, c[0x0][0x284] ;  /* 0x0000a10000067ab9 */ /* 0x000fe20000000800 */
[----:B0-----:R-:W-:Y:S02]  /*2480*/  IMAD R0, R9, UR4, RZ ;  /* 0x0000000409007c24 */ /* 0x001fe4000f8e02ff */
[----:B------:R-:W-:Y:S02]  /*2490*/  IMAD.SHL.U32 R12, R18, 0x40, RZ ;  /* 0x00000040120c7824 */ /* 0x000fe400078e00ff */
[C---:B------:R-:W-:Y:S02]  /*24a0*/  IMAD R3, R19.reuse, UR5, R0 ;  /* 0x0000000513037c24 */ /* 0x040fe4000f8e0200 */
[----:B------:R-:W-:Y:S01]  /*24b0*/  IMAD.SHL.U32 R0, R22, 0x40, RZ ;  /* 0x0000004016007824 */ /* 0x000fe200078e00ff */
[----:B------:R-:W-:Y:S01]  /*24c0*/  SHF.R.S32.HI R13, RZ, 0x1f, R12 ;  /* 0x0000001fff0d7819 */ /* 0x000fe2000001140c */
[----:B------:R-:W-:Y:S01]  /*24d0*/  IMAD.WIDE.U32 R4, R19, UR4, R60 ;  /* 0x0000000413047c25 */ /* 0x000fe2000f8e003c */
[----:B------:R-:W-:-:S02]  /*24e0*/  ULDC.64 UR4, c[0x0][0x5c8] ;  /* 0x0001720000047ab9 */ /* 0x000fc40000000a00 */
[----:B------:R-:W-:Y:S01]  /*24f0*/  ISETP.GE.AND P0, PT, R0, UR6, PT ;  /* 0x0000000600007c0c */ /* 0x000fe2000bf06270 */
[----:B------:R-:W-:Y:S01]  /*2500*/  ULDC UR6, c[0x0][0x288] ;  /* 0x0000a20000067ab9 */ /* 0x000fe20000000800 */
[----:B------:R-:W-:Y:S01]  /*2510*/  IADD3 R4, P1, R12, R4, RZ ;  /* 0x000000040c047210 */ /* 0x000fe20007f3e0ff */
[----:B------:R-:W-:Y:S01]  /*2520*/  IMAD.WIDE R20, R22, 0x40, R58 ;  /* 0x0000004016147825 */ /* 0x000fe200078e023a */
[----:B------:R-:W-:Y:S02]  /*2530*/  ISETP.GE.OR P0, PT, R12, UR6, P0 ;  /* 0x000000060c007c0c */ /* 0x000fe40008706670 */
[----:B------:R-:W-:Y:S01]  /*2540*/  IADD3.X R5, R13, R5, R3, P1, !PT ;  /* 0x000000050d057210 */ /* 0x000fe20000ffe403 */
[----:B------:R-:W-:-:S04]  /*2550*/  IMAD R7, R21, UR4, RZ ;  /* 0x0000000415077c24 */ /* 0x000fc8000f8e02ff */
[C---:B------:R-:W-:Y:S02]  /*2560*/  IMAD R7, R20.reuse, UR5, R7 ;  /* 0x0000000514077c24 */ /* 0x040fe4000f8e0207 */
[----:B------:R-:W-:-:S04]  /*2570*/  IMAD.WIDE.U32 R70, R20, UR4, R4 ;  /* 0x0000000414467c25 */ /* 0x000fc8000f8e0004 */
[----:B------:R-:W-:Y:S05]  /*2580*/  @P0 BRA `(.L_x_32) ;  /* 0x0000002000580947 */ /* 0x000fea0003800000 */
[----:B-----5:R-:W-:Y:S01]  /*2590*/  FSETP.NEU.AND P0, PT, R57, RZ, PT ;  /* 0x000000ff3900720b */ /* 0x020fe20003f0d000 */
[----:B------:R-:W-:Y:S01]  /*25a0*/  IMAD.IADD R22, R65, 0x1, -R12 ;  /* 0x0000000141167824 */ /* 0x000fe200078e0a0c */
[----:B------:R-:W-:Y:S01]  /*25b0*/  BSSY B0, `(.L_x_32) ;  /* 0x0000213000007945 */ /* 0x000fe20003800000 */
[----:B------:R-:W-:Y:S02]  /*25c0*/  IMAD.IADD R0, R69, 0x1, -R0 ;  /* 0x0000000145007824 */ /* 0x000fe400078e0a00 */
[----:B------:R-:W-:Y:S01]  /*25d0*/  IMAD.IADD R7, R71, 0x1, R7 ;  /* 0x0000000147077824 */ /* 0x000fe200078e0207 */
[----:B------:R-:W-:-:S04]  /*25e0*/  ISETP.GT.AND P2, PT, R22, RZ, PT ;  /* 0x000000ff1600720c */ /* 0x000fc80003f44270 */
[----:B------:R-:W-:-:S03]  /*25f0*/  ISETP.GT.AND P1, PT, R0, RZ, P2 ;  /* 0x000000ff0000720c */ /* 0x000fc60001724270 */
[----:B------:R-:W-:Y:S10]  /*2600*/  @!P0 BRA `(.L_x_33) ;  /* 0x0000001400dc8947 */ /* 0x000ff40003800000 */
[----:B------:R-:W0:Y:S01]  /*2610*/  LDC.64 R74, c[0x0][0x5b8] ;  /* 0x00016e00ff4a7b82 */ /* 0x000e220000000a00 */
[----:B------:R-:W-:-:S07]  /*2620*/  ULDC.64 UR4, c[0x0][0x5c0] ;  /* 0x0001700000047ab9 */ /* 0x000fce0000000a00 */
[----:B------:R-:W1:Y:S08]  /*2630*/  LDC.64 R76, c[0x0][0x5b0] ;  /* 0x00016c00ff4c7b82 */ /* 0x000e700000000a00 */
[----:B------:R-:W2:Y:S01]  /*2640*/  LDC.64 R78, c[0x0][0x5a8] ;  /* 0x00016a00ff4e7b82 */ /* 0x000ea20000000a00 */
[-C--:B0-----:R-:W-:Y:S02]  /*2650*/  IMAD R6, R9, R74.reuse, RZ ;  /* 0x0000004a09067224 */ /* 0x081fe400078e02ff */
[----:B------:R-:W-:-:S04]  /*2660*/  IMAD.WIDE.U32 R4, R19, R74, R60 ;  /* 0x0000004a13047225 */ /* 0x000fc800078e003c */
[----:B------:R-:W-:Y:S01]  /*2670*/  IMAD R71, R19, R75, R6 ;  /* 0x0000004b13477224 */ /* 0x000fe200078e0206 */
[----:B------:R-:W-:Y:S01]  /*2680*/  IADD3 R8, P0, R12, R4, RZ ;  /* 0x000000040c087210 */ /* 0x000fe20007f1e0ff */
[----:B-1----:R-:W-:-:S03]  /*2690*/  IMAD R3, R21, R76, RZ ;  /* 0x0000004c15037224 */ /* 0x002fc600078e02ff */
[----:B------:R-:W-:Y:S01]  /*26a0*/  IADD3.X R9, R13, R5, R71, P0, !PT ;  /* 0x000000050d097210 */ /* 0x000fe200007fe447 */
[C---:B------:R-:W-:Y:S02]  /*26b0*/  IMAD R75, R20.reuse, R77, R3 ;  /* 0x0000004d144b7224 */ /* 0x040fe400078e0203 */
[----:B------:R-:W-:-:S04]  /*26c0*/  IMAD.WIDE.U32 R4, R20, R76, R8 ;  /* 0x0000004c14047225 */ /* 0x000fc800078e0008 */
[----:B------:R-:W-:Y:S01]  /*26d0*/  IMAD.IADD R3, R5, 0x1, R75 ;  /* 0x0000000105037824 */ /* 0x000fe200078e024b */
[----:B--2---:R-:W-:-:S04]  /*26e0*/  LEA R10, P0, R4, R78, 0x1 ;  /* 0x0000004e040a7211 */ /* 0x004fc800078008ff */
[----:B------:R-:W-:-:S05]  /*26f0*/  LEA.HI.X R11, R4, R79, R3, 0x1, P0 ;  /* 0x0000004f040b7211 */ /* 0x000fca00000f0c03 */
[----:B------:R-:W2:Y:S01]  /*2700*/  @P1 LDG.E.LTC128B.U16 R3, desc[UR36][R10.64] ;  /* 0x000000240a031981 */ /* 0x000ea2000c1e1520 */
[----:B------:R-:W-:Y:S01]  /*2710*/  IMAD.WIDE.U32 R4, R20, R76, R12 ;  /* 0x0000004c14047225 */ /* 0x000fe200078e000c */
[----:B------:R-:W-:Y:S02]  /*2720*/  BSSY B1, `(.L_x_34) ;  /* 0x0000015000017945 */ /* 0x000fe40003800000 */
[----:B------:R-:W-:-:S04]  /*2730*/  IADD3 R14, P0, R60, R4, RZ ;  /* 0x000000043c0e7210 */ /* 0x000fc80007f1e0ff */
[----:B------:R-:W-:Y:S02]  /*2740*/  IADD3.X R15, R61, R75, R5, P0, !PT ;  /* 0x0000004b3d0f7210 */ /* 0x000fe400007fe405 */
[----:B------:R-:W-:Y:S01]  /*2750*/  LEA R6, P0, R70, UR4, 0x1 ;  /* 0x0000000446067c11 */ /* 0x000fe2000f8008ff */
[----:B------:R-:W-:-:S03]  /*2760*/  IMAD.WIDE.U32 R14, R19, R74, R14 ;  /* 0x0000004a130e7225 */ /* 0x000fc600078e000e */
[----:B------:R-:W-:Y:S02]  /*2770*/  LEA.HI.X R7, R70, UR5, R7, 0x1, P0 ;  /* 0x0000000546077c11 */ /* 0x000fe400080f0c07 */
[----:B------:R-:W-:-:S04]  /*2780*/  ISETP.GT.AND P0, PT, R22, 0x1, PT ;  /* 0x000000011600780c */ /* 0x000fc80003f04270 */
[----:B------:R-:W-:Y:S01]  /*2790*/  ISETP.GT.AND P3, PT, R0, RZ, P0 ;  /* 0x000000ff0000720c */ /* 0x000fe20000764270 */
[----:B--2---:R-:W-:-:S04]  /*27a0*/  IMAD.U32 R4, R3, 0x10000, RZ ;  /* 0x0001000003047824 */ /* 0x004fc800078e00ff */
[----:B------:R-:W-:Y:S01]  /*27b0*/  FMUL R5, R4, R57 ;  /* 0x0000003904057220 */ /* 0x000fe20000400000 */
[----:B------:R-:W-:-:S03]  /*27c0*/  LEA R4, P4, R14, R78, 0x1 ;  /* 0x0000004e0e047211 */ /* 0x000fc600078808ff */
[----:B------:R-:W-:-:S05]  /*27d0*/  FFMA R5, R24, R56, R5 ;  /* 0x0000003818057223 */ /* 0x000fca0000000005 */
[----:B------:R-:W-:Y:S01]  /*27e0*/  F2FP.BF16.F32.PACK_AB R10, RZ, R5 ;  /* 0x00000005ff0a723e */ /* 0x000fe200000010ff */
[----:B------:R-:W-:-:S03]  /*27f0*/  IMAD.IADD R5, R71, 0x1, R15 ;  /* 0x0000000147057824 */ /* 0x000fc600078e020f */
[----:B------:R-:W-:Y:S01]  /*2800*/  PRMT R11, R10, 0x7610, R11 ;  /* 0x000076100a0b7816 */ /* 0x000fe2000000000b */
[----:B------:R-:W-:Y:S01]  /*2810*/  IMAD.SHL.U32 R10, R76, 0x8, RZ ;  /* 0x000000084c0a7824 */ /* 0x000fe200078e00ff */
[----:B------:R-:W-:-:S03]  /*2820*/  LEA.HI.X R5, R14, R79, R5, 0x1, P4 ;  /* 0x0000004f0e057211 */ /* 0x000fc600020f0c05 */
[----:B------:R0:W-:Y:S02]  /*2830*/  @P1 STG.E.U16 desc[UR36][R6.64], R11 ;  /* 0x0000000b06001986 */ /* 0x0001e4000c101524 */
[----:B0-----:R-:W-:Y:S01]  /*2840*/  SHF.L.U64.HI R11, R76, 0x3, R77 ;  /* 0x000000034c0b7819 */ /* 0x001fe2000001024d */
[----:B------:R-:W-:Y:S06]  /*2850*/  @!P3 BRA `(.L_x_35) ;  /* 0x000000000004b947 */ /* 0x000fec0003800000 */
[----:B------:R0:W5:Y:S02]  /*2860*/  LDG.E.LTC128B.U16 R3, desc[UR36][R4.64+0x2] ;  /* 0x0000022404037981 */ /* 0x000164000c1e1520 */
.L_x_35:
[----:B------:R-:W-:Y:S05]  /*2870*/  BSYNC B1 ;  /* 0x0000000000017941 */ /* 0x000fea0003800000 */
.L_x_34:
[----:B------:R-:W-:Y:S01]  /*2880*/  IMAD.WIDE.U32 R10, R20, R76, R10 ;  /* 0x0000004c140a7225 */ /* 0x000fe200078e000a */
[----:B------:R-:W-:Y:S02]  /*2890*/  ISETP.GT.AND P2, PT, R0, 0x8, P2 ;  /* 0x000000080000780c */ /* 0x000fe40001744270 */
[C---:B-----5:R-:W-:Y:S01]  /*28a0*/  PRMT R18, R3.reuse, 0x7610, R18 ;  /* 0x0000761003127816 */ /* 0x060fe20000000012 */
[----:B------:R-:W-:Y:S01]  /*28b0*/  IMAD.U32 R14, R3, 0x10000, RZ ;  /* 0x00010000030e7824 */ /* 0x000fe200078e00ff */
[----:B------:R-:W-:Y:S01]  /*28c0*/  IADD3 R8, P1, R8, R10, RZ ;  /* 0x0000000a08087210 */ /* 0x000fe20007f3e0ff */
[----:B------:R-:W-:Y:S02]  /*28d0*/  IMAD.IADD R75, R75, 0x1, R11 ;  /* 0x000000014b4b7824 */ /* 0x000fe400078e020b */
[----:B------:R-:W-:Y:S02]  /*28e0*/  FMUL R14, R14, R57 ;  /* 0x000000390e0e7220 */ /* 0x000fe40000400000 */
[----:B------:R-:W-:-:S02]  /*28f0*/  IMAD.X R9, R75, 0x1, R9, P1 ;  /* 0x000000014b097824 */ /* 0x000fc400008e0609 */
[----:B------:R-:W-:Y:S01]  /*2900*/  FFMA R25, R25, R56, R14 ;  /* 0x0000003819197223 */ /* 0x000fe2000000000e */
[----:B------:R-:W-:-:S04]  /*2910*/  LEA R14, P1, R8, R78, 0x1 ;  /* 0x0000004e080e7211 */ /* 0x000fc800078208ff */
[----:B------:R-:W-:Y:S02]  /*2920*/  F2FP.BF16.F32.PACK_AB R25, RZ, R25 ;  /* 0x00000019ff19723e */ /* 0x000fe400000010ff */
[----:B------:R-:W-:-:S03]  /*2930*/  LEA.HI.X R15, R8, R79, R9, 0x1, P1 ;  /* 0x0000004f080f7211 */ /* 0x000fc600008f0c09 */
[----:B------:R1:W-:Y:S04]  /*2940*/  @P3 STG.E.U16 desc[UR36][R6.64+0x2], R25 ;  /* 0x0000021906003986 */ /* 0x0003e8000c101524 */
[----:B------:R-:W2:Y:S01]  /*2950*/  @P2 LDG.E.LTC128B.U16 R18, desc[UR36][R14.64] ;  /* 0x000000240e122981 */ /* 0x000ea2000c1e1520 */
[----:B------:R-:W-:Y:S01]  /*2960*/  IADD3 R12, P1, P3, R60, R10, R12 ;  /* 0x0000000a3c0c7210 */ /* 0x000fe20007b3e00c */
[----:B------:R-:W-:Y:S01]  /*2970*/  BSSY B1, `(.L_x_36) ;  /* 0x0000011000017945 */ /* 0x000fe20003800000 */
[C---:B------:R-:W-:Y:S02]  /*2980*/  SHF.L.U64.HI R11, R62.reuse, 0x1, R63 ;  /* 0x000000013e0b7819 */ /* 0x040fe4000001023f */
[----:B------:R-:W-:Y:S02]  /*2990*/  IADD3.X R13, R61, R75, R13, P1, P3 ;  /* 0x0000004b3d0d7210 */ /* 0x000fe40000fe640d */
[----:B------:R-:W-:-:S02]  /*29a0*/  LEA R10, P1, R62, R6, 0x1 ;  /* 0x000000063e0a7211 */ /* 0x000fc400078208ff */
[----:B------:R-:W-:Y:S01]  /*29b0*/  ISETP.GT.AND P0, PT, R0, 0x8, P0 ;  /* 0x000000080000780c */ /* 0x000fe20000704270 */
[----:B------:R-:W-:-:S04]  /*29c0*/  IMAD.WIDE.U32 R12, R19, R74, R12 ;  /* 0x0000004a130c7225 */ /* 0x000fc800078e000c */
[----:B------:R-:W-:Y:S02]  /*29d0*/  IMAD.X R11, R11, 0x1, R7, P1 ;  /* 0x000000010b0b7824 */ /* 0x000fe400008e0607 */
[----:B------:R-:W-:Y:S02]  /*29e0*/  IMAD.IADD R9, R71, 0x1, R13 ;  /* 0x0000000147097824 */ /* 0x000fe400078e020d */
[----:B--2---:R-:W-:-:S04]  /*29f0*/  IMAD.U32 R8, R18, 0x10000, RZ ;  /* 0x0001000012087824 */ /* 0x004fc800078e00ff */
[----:B------:R-:W-:Y:S01]  /*2a00*/  FMUL R3, R8, R57 ;  /* 0x0000003908037220 */ /* 0x000fe20000400000 */
[----:B------:R-:W-:-:S03]  /*2a10*/  LEA R8, P3, R12, R78, 0x1 ;  /* 0x0000004e0c087211 */ /* 0x000fc600078608ff */
[----:B------:R-:W-:Y:S01]  /*2a20*/  FFMA R3, R26, R56, R3 ;  /* 0x000000381a037223 */ /* 0x000fe20000000003 */
[----:B------:R-:W-:-:S04]  /*2a30*/  LEA.HI.X R9, R12, R79, R9, 0x1, P3 ;  /* 0x0000004f0c097211 */ /* 0x000fc800018f0c09 */
[----:B------:R-:W-:-:S05]  /*2a40*/  F2FP.BF16.F32.PACK_AB R3, RZ, R3 ;  /* 0x00000003ff03723e */ /* 0x000fca00000010ff */
[----:B------:R1:W-:Y:S01]  /*2a50*/  @P2 STG.E.U16 desc[UR36][R10.64], R3 ;  /* 0x000000030a002986 */ /* 0x0003e2000c101524 */
[----:B------:R-:W-:Y:S05]  /*2a60*/  @!P0 BRA `(.L_x_37) ;  /* 0x0000000000048947 */ /* 0x000fea0003800000 */
[----:B------:R2:W5:Y:S02]  /*2a70*/  LDG.E.LTC128B.U16 R18, desc[UR36][R8.64+0x2] ;  /* 0x0000022408127981 */ /* 0x000564000c1e1520 */
.L_x_37:
[----:B------:R-:W-:Y:S05]  /*2a80*/  BSYNC B1 ;  /* 0x0000000000017941 */ /* 0x000fea0003800000 */
.L_x_36:
[----:B-----5:R-:W-:Y:S01]  /*2a90*/  IMAD.U32 R12, R18, 0x10000, RZ ;  /* 0x00010000120c7824 */ /* 0x020fe200078e00ff */
[----:B------:R-:W-:Y:S01]  /*2aa0*/  ISETP.GT.AND P1, PT, R22, 0x8, PT ;  /* 0x000000081600780c */ /* 0x000fe20003f24270 */
[----:B------:R-:W-:Y:S02]  /*2ab0*/  BSSY B1, `(.L_x_38) ;  /* 0x0000008000017945 */ /* 0x000fe40003800000 */
[----:B------:R-:W-:Y:S01]  /*2ac0*/  FMUL R12, R12, R57 ;  /* 0x000000390c0c7220 */ /* 0x000fe20000400000 */
[----:B------:R-:W-:-:S03]  /*2ad0*/  ISETP.GT.AND P2, PT, R0, RZ, P1 ;  /* 0x000000ff0000720c */ /* 0x000fc60000f44270 */
[----:B------:R-:W-:-:S05]  /*2ae0*/  FFMA R12, R27, R56, R12 ;  /* 0x000000381b0c7223 */ /* 0x000fca000000000c */
[----:B------:R-:W-:-:S05]  /*2af0*/  F2FP.BF16.F32.PACK_AB R12, RZ, R12 ;  /* 0x0000000cff0c723e */ /* 0x000fca00000010ff */
[----:B------:R3:W-:Y:S01]  /*2b00*/  @P0 STG.E.U16 desc[UR36][R10.64+0x2], R12 ;  /* 0x0000020c0a000986 */ /* 0x0007e2000c101524 */
[----:B------:R-:W-:Y:S05]  /*2b10*/  @!P2 BRA `(.L_x_39) ;  /* 0x000000000004a947 */ /* 0x000fea0003800000 */
[----:B------:R4:W5:Y:S02]  /*2b20*/  LDG.E.LTC128B.U16 R18, desc[UR36][R4.64+0x10] ;  /* 0x0000102404127981 */ /* 0x000964000c1e1520 */
.L_x_39:
[----:B------:R-:W-:Y:S05]  /*2b30*/  BSYNC B1 ;  /* 0x0000000000017941 */ /* 0x000fea0003800000 */
.L_x_38:
[----:B---3-5:R-:W-:Y:S01]  /*2b40*/  IMAD.U32 R12, R18, 0x10000, RZ ;  /* 0x00010000120c7824 */ /* 0x028fe200078e00ff */
[----:B------:R-:W-:Y:S01]  /*2b50*/  ISETP.GT.AND P0, PT, R22, 0x9, PT ;  /* 0x000000091600780c */ /* 0x000fe20003f04270 */
[----:B------:R-:W-:Y:S02]  /*2b60*/  BSSY B1, `(.L_x_40) ;  /* 0x0000008000017945 */ /* 0x000fe40003800000 */
[----:B-1----:R-:W-:Y:S01]  /*2b70*/  FMUL R3, R12, R57 ;  /* 0x000000390c037220 */ /* 0x002fe20000400000 */
[----:B------:R-:W-:-:S03]  /*2b80*/  ISETP.GT.AND P3, PT, R0, RZ, P0 ;  /* 0x000000ff0000720c */ /* 0x000fc60000764270 */
[----:B------:R-:W-:-:S05]  /*2b90*/  FFMA R3, R28, R56, R3 ;  /* 0x000000381c037223 */ /* 0x000fca0000000003 */
[----:B------:R-:W-:-:S05]  /*2ba0*/  F2FP.BF16.F32.PACK_AB R3, RZ, R3 ;  /* 0x00000003ff03723e */ /* 0x000fca00000010ff */
[----:B------:R1:W-:Y:S01]  /*2bb0*/  @P2 STG.E.U16 desc[UR36][R6.64+0x10], R3 ;  /* 0x0000100306002986 */ /* 0x0003e2000c101524 */
[----:B------:R-:W-:Y:S05]  /*2bc0*/  @!P3 BRA `(.L_x_41) ;  /* 0x000000000004b947 */ /* 0x000fea0003800000 */
[----:B------:R3:W5:Y:S02]  /*2bd0*/  LDG.E.LTC128B.U16 R18, desc[UR36][R4.64+0x12] ;  /* 0x0000122404127981 */ /* 0x000764000c1e1520 */
.L_x_41:
[----:B------:R-:W-:Y:S05]  /*2be0*/  BSYNC B1 ;  /* 0x0000000000017941 */ /* 0x000fea0003800000 */
.L_x_40:
[----:B-----5:R-:W-:Y:S01]  /*2bf0*/  IMAD.U32 R12, R18, 0x10000, RZ ;  /* 0x00010000120c7824 */ /* 0x020fe200078e00ff */
[----:B------:R-:W-:Y:S01]  /*2c00*/  ISETP.GT.AND P1, PT, R0, 0x8, P1 ;  /* 0x000000080000780c */ /* 0x000fe20000f24270 */
[----:B------:R-:W-:Y:S02]  /*2c10*/  BSSY B1, `(.L_x_42) ;  /* 0x0000007000017945 */ /* 0x000fe40003800000 */
[----:B------:R-:W-:-:S04]  /*2c20*/  FMUL R12, R12, R57 ;  /* 0x000000390c0c7220 */ /* 0x000fc80000400000 */
[----:B------:R-:W-:-:S05]  /*2c30*/  FFMA R12, R29, R56, R12 ;  /* 0x000000381d0c7223 */ /* 0x000fca000000000c */
[----:B------:R-:W-:-:S05]  /*2c40*/  F2FP.BF16.F32.PACK_AB R12, RZ, R12 ;  /* 0x0000000cff0c723e */ /* 0x000fca00000010ff */
[----:B------:R0:W-:Y:S01]  /*2c50*/  @P3 STG.E.U16 desc[UR36][R6.64+0x12], R12 ;  /* 0x0000120c06003986 */ /* 0x0001e2000c101524 */
[----:B------:R-:W-:Y:S05]  /*2c60*/  @!P1 BRA `(.L_x_43) ;  /* 0x0000000000049947 */ /* 0x000fea0003800000 */
[----:B------:R0:W5:Y:S02]  /*2c70*/  LDG.E.LTC128B.U16 R18, desc[UR36][R8.64+0x10] ;  /* 0x0000102408127981 */ /* 0x000164000c1e1520 */
.L_x_43:
[----:B------:R-:W-:Y:S05]  /*2c80*/  BSYNC B1 ;  /* 0x0000000000017941 */ /* 0x000fea0003800000 */
.L_x_42:
[----:B0----5:R-:W-:Y:S01]  /*2c90*/  IMAD.U32 R12, R18, 0x10000, RZ ;  /* 0x00010000120c7824 */ /* 0x021fe200078e00ff */
[----:B------:R-:W-:Y:S01]  /*2ca0*/  ISETP.GT.AND P0, PT, R0, 0x8, P0 ;  /* 0x000000080000780c */ /* 0x000fe20000704270 */
[----:B------:R-:W-:Y:S02]  /*2cb0*/  BSSY B1, `(.L_x_44) ;  /* 0x0000007000017945 */ /* 0x000fe40003800000 */
[----:B-1----:R-:W-:-:S04]  /*2cc0*/  FMUL R3, R12, R57 ;  /* 0x000000390c037220 */ /* 0x002fc80000400000 */
[----:B------:R-:W-:-:S05]  /*2cd0*/  FFMA R3, R30, R56, R3 ;  /* 0x000000381e037223 */ /* 0x000fca0000000003 */
[----:B------:R-:W-:-:S05]  /*2ce0*/  F2FP.BF16.F32.PACK_AB R3, RZ, R3 ;  /* 0x00000003ff03723e */ /* 0x000fca00000010ff */
[----:B------:R0:W-:Y:S01]  /*2cf0*/  @P1 STG.E.U16 desc[UR36][R10.64+0x10], R3 ;  /* 0x000010030a001986 */ /* 0x0001e2000c101524 */
[----:B------:R-:W-:Y:S05]  /*2d00*/  @!P0 BRA `(.L_x_45) ;  /* 0x0000000000048947 */ /* 0x000fea0003800000 */
[----:B------:R1:W5:Y:S02]  /*2d10*/  LDG.E.LTC128B.U16 R18, desc[UR36][R8.64+0x12] ;  /* 0x0000122408127981 */ /* 0x000364000c1e1520 */
.L_x_45:
[----:B------:R-:W-:Y:S05]  /*2d20*/  BSYNC B1 ;  /* 0x0000000000017941 */ /* 0x000fea0003800000 */
.L_x_44:
        /* <DEDUP_REMOVED lines=10> */
.L_x_47:
[----:B------:R-:W-:Y:S05]  /*2dd0*/  BSYNC B1 ;  /* 0x0000000000017941 */ /* 0x000fea0003800000 */
.L_x_46:
[----:B0----5:R-:W-:Y:S01]  /*2de0*/  IMAD.U32 R12, R18, 0x10000, RZ ;  /* 0x00010000120c7824 */ /* 0x021fe200078e00ff */
        /* <DEDUP_REMOVED lines=9> */
.L_x_49:
[----:B------:R-:W-:Y:S05]  /*2e80*/  BSYNC B1 ;  /* 0x0000000000017941 */ /* 0x000fea0003800000 */
.L_x_48:
        /* <DEDUP_REMOVED lines=9> */
.L_x_51:
[----:B------:R-:W-:Y:S05]  /*2f20*/  BSYNC B1 ;  /* 0x0000000000017941 */ /* 0x000fea0003800000 */
.L_x_50:
[----:B0----5:R-:W-:Y:S01]  /*2f30*/  IMAD.U32 R12, R18, 0x10000, RZ ;  /* 0x00010000120c7824 */ /* 0x021fe200078e00ff */
        /* <DEDUP_REMOVED lines=8> */
.L_x_53:
[----:B------:R-:W-:Y:S05]  /*2fc0*/  BSYNC B1 ;  /* 0x0000000000017941 */ /* 0x000fea0003800000 */
.L_x_52:
        /* <DEDUP_REMOVED lines=10> */
.L_x_55:
[----:B------:R-:W-:Y:S05]  /*3070*/  BSYNC B1 ;  /* 0x0000000000017941 */ /* 0x000fea0003800000 */
.L_x_54:
        /* <DEDUP_REMOVED lines=10> */
.L_x_57:
[----:B------:R-:W-:Y:S05]  /*3120*/  BSYNC B1 ;  /* 0x0000000000017941 */ /* 0x000fea0003800000 */
.L_x_56:
        /* <DEDUP_REMOVED lines=9> */
.L_x_59:
[----:B------:R-:W-:Y:S05]  /*31c0*/  BSYNC B1 ;  /* 0x0000000000017941 */ /* 0x000fea0003800000 */
.L_x_58:
        /* <DEDUP_REMOVED lines=9> */
.L_x_61:
[----:B------:R-:W-:Y:S05]  /*3260*/  BSYNC B1 ;  /* 0x0000000000017941 */ /* 0x000fea0003800000 */
.L_x_60:
        /* <DEDUP_REMOVED lines=10> */
.L_x_63:
[----:B------:R-:W-:Y:S05]  /*3310*/  BSYNC B1 ;  /* 0x0000000000017941 */ /* 0x000fea0003800000 */
.L_x_62:
        /* <DEDUP_REMOVED lines=10> */
.L_x_65:
[----:B------:R-:W-:Y:S05]  /*33c0*/  BSYNC B1 ;  /* 0x0000000000017941 */ /* 0x000fea0003800000 */
.L_x_64:
        /* <DEDUP_REMOVED lines=9> */
.L_x_67:
[----:B------:R-:W-:Y:S05]  /*3460*/  BSYNC B1 ;  /* 0x0000000000017941 */ /* 0x000fea0003800000 */
.L_x_66:
        /* <DEDUP_REMOVED lines=9> */
.L_x_69:
[----:B------:R-:W-:Y:S05]  /*3500*/  BSYNC B1 ;  /* 0x0000000000017941 */ /* 0x000fea0003800000 */
.L_x_68:
        /* <DEDUP_REMOVED lines=10> */
.L_x_71:
[----:B------:R-:W-:Y:S05]  /*35b0*/  BSYNC B1 ;  /* 0x0000000000017941 */ /* 0x000fea0003800000 */
.L_x_70:
        /* <DEDUP_REMOVED lines=10> */
.L_x_73:
[----:B------:R-:W-:Y:S05]  /*3660*/  BSYNC B1 ;  /* 0x0000000000017941 */ /* 0x000fea0003800000 */
.L_x_72:
        /* <DEDUP_REMOVED lines=9> */
.L_x_75:
[----:B------:R-:W-:Y:S05]  /*3700*/  BSYNC B1 ;  /* 0x0000000000017941 */ /* 0x000fea0003800000 */
.L_x_74:
        /* <DEDUP_REMOVED lines=9> */
.L_x_77:
[----:B------:R-:W-:Y:S05]  /*37a0*/  BSYNC B1 ;  /* 0x0000000000017941 */ /* 0x000fea0003800000 */
.L_x_76:
        /* <DEDUP_REMOVED lines=10> */
.L_x_79:
[----:B------:R-:W-:Y:S05]  /*3850*/  BSYNC B1 ;  /* 0x0000000000017941 */ /* 0x000fea0003800000 */
.L_x_78:
        /* <DEDUP_REMOVED lines=10> */
.L_x_81:
[----:B------:R-:W-:Y:S05]  /*3900*/  BSYNC B1 ;  /* 0x0000000000017941 */ /* 0x000fea0003800000 */
.L_x_80:
        /* <DEDUP_REMOVED lines=9> */
.L_x_83:
[----:B------:R-:W-:Y:S05]  /*39a0*/  BSYNC B1 ;  /* 0x0000000000017941 */ /* 0x000fea0003800000 */
.L_x_82:
        /* <DEDUP_REMOVED lines=9> */
.L_x_85:
[----:B------:R-:W-:Y:S05]  /*3a40*/  BSYNC B1 ;  /* 0x0000000000017941 */ /* 0x000fea0003800000 */
.L_x_84:
        /* <DEDUP_REMOVED lines=10> */
.L_x_87:
[----:B------:R-:W-:Y:S05]  /*3af0*/  BSYNC B1 ;  /* 0x0000000000017941 */ /* 0x000fea0003800000 */
.L_x_86:
        /* <DEDUP_REMOVED lines=10> */
.L_x_89:
[----:B------:R-:W-:Y:S05]  /*3ba0*/  BSYNC B1 ;  /* 0x0000000000017941 */ /* 0x000fea0003800000 */
.L_x_88:
[----:B0--345:R-:W-:Y:S01]  /*3bb0*/  IMAD.U32 R4, R18, 0x10000, RZ ;  /* 0x0001000012047824 */ /* 0x039fe200078e00ff */
        /* <DEDUP_REMOVED lines=8> */
.L_x_91:
[----:B------:R-:W-:Y:S05]  /*3c40*/  BSYNC B1 ;  /* 0x0000000000017941 */ /* 0x000fea0003800000 */
.L_x_90:
[----:B0----5:R-:W-:Y:S01]  /*3c50*/  IMAD.U32 R4, R18, 0x10000, RZ ;  /* 0x0001000012047824 */ /* 0x021fe200078e00ff */
[----:B------:R-:W-:Y:S01]  /*3c60*/  ISETP.GT.AND P0, PT, R0, 0x8, P0 ;  /* 0x000000080000780c */ /* 0x000fe20000704270 */
[----:B------:R-:W-:Y:S01]  /*3c70*/  @P1 IMAD.MOV.U32 R5, RZ, RZ, R11 ;  /* 0x000000ffff051224 */ /* 0x000fe200078e000b */
[----:B------:R-:W-:Y:S01]  /*3c80*/  BSSY B1, `(.L_x_92) ;  /* 0x0000008000017945 */ /* 0x000fe20003800000 */
[----:B------:R-:W-:Y:S01]  /*3c90*/  FMUL R3, R4, R57 ;  /* 0x0000003904037220 */ /* 0x000fe20000400000 */
[----:B------:R-:W-:-:S03]  /*3ca0*/  @P1 IMAD.MOV.U32 R4, RZ, RZ, R10 ;  /* 0x000000ffff041224 */ /* 0x000fc600078e000a */
[----:B------:R-:W-:-:S05]  /*3cb0*/  FFMA R3, R54, R56, R3 ;  /* 0x0000003836037223 */ /* 0x000fca0000000003 */
[----:B------:R-:W-:-:S05]  /*3cc0*/  F2FP.BF16.F32.PACK_AB R3, RZ, R3 ;  /* 0x00000003ff03723e */ /* 0x000fca00000010ff */
[----:B------:R0:W-:Y:S01]  /*3cd0*/  @P1 STG.E.U16 desc[UR36][R4.64+0x70], R3 ;  /* 0x0000700304001986 */ /* 0x0001e2000c101524 */
[----:B------:R-:W-:Y:S05]  /*3ce0*/  @!P0 BRA `(.L_x_93) ;  /* 0x0000000000048947 */ /* 0x000fea0003800000 */
[----:B------:R4:W5:Y:S02]  /*3cf0*/  LDG.E.LTC128B.U16 R18, desc[UR36][R8.64+0x72] ;  /* 0x0000722408127981 */ /* 0x000964000c1e1520 */
.L_x_93:
[----:B------:R-:W-:Y:S05]  /*3d00*/  BSYNC B1 ;  /* 0x0000000000017941 */ /* 0x000fea0003800000 */
.L_x_92:
[----:B------:R-:W-:Y:S05]  /*3d10*/  @!P0 BRA `(.L_x_94) ;  /* 0x0000000800708947 */ /* 0x000fea0003800000 */
[----:B-----5:R-:W-:-:S04]  /*3d20*/  IMAD.U32 R18, R18, 0x10000, RZ ;  /* 0x0001000012127824 */ /* 0x020fc800078e00ff */
[----:B------:R-:W-:-:S04]  /*3d30*/  FMUL R18, R18, R57 ;  /* 0x0000003912127220 */ /* 0x000fc80000400000 */
[----:B------:R-:W-:-:S05]  /*3d40*/  FFMA R18, R55, R56, R18 ;  /* 0x0000003837127223 */ /* 0x000fca0000000012 */
[----:B------:R-:W-:-:S05]  /*3d50*/  F2FP.BF16.F32.PACK_AB R18, RZ, R18 ;  /* 0x00000012ff12723e */ /* 0x000fca00000010ff */
[----:B------:R0:W-:Y:S01]  /*3d60*/  STG.E.U16 desc[UR36][R10.64+0x72], R18 ;  /* 0x000072120a007986 */ /* 0x0001e2000c101524 */
[----:B------:R-:W-:Y:S05]  /*3d70*/  BRA `(.L_x_94) ;  /* 0x0000000800587947 */ /* 0x000fea0003800000 */
.L_x_33:
[----:B------:R-:W-:Y:S01]  /*3d80*/  ISETP.GT.AND P3, PT, R22, 0x1, PT ;  /* 0x000000011600780c */ /* 0x000fe20003f64270 */
[----:B------:R-:W-:Y:S01]  /*3d90*/  ULDC.64 UR4, c[0x0][0x5c0] ;  /* 0x0001700000047ab9 */ /* 0x000fe20000000a00 */
[-C--:B------:R-:W-:Y:S01]  /*3da0*/  FMUL R24, R24, R56.reuse ;  /* 0x0000003818187220 */ /* 0x080fe20000400000 */
[----:B------:R-:W-:Y:S01]  /*3db0*/  LEA R4, P4, R70, UR4, 0x1 ;  /* 0x0000000446047c11 */ /* 0x000fe2000f8808ff */
[-C--:B------:R-:W-:Y:S01]  /*3dc0*/  FMUL R25, R25, R56.reuse ;  /* 0x0000003819197220 */ /* 0x080fe20000400000 */
[----:B------:R-:W-:Y:S01]  /*3dd0*/  ISETP.GT.AND P0, PT, R0, RZ, P3 ;  /* 0x000000ff0000720c */ /* 0x000fe20001f04270 */
[----:B------:R-:W-:Y:S01]  /*3de0*/  FMUL R26, R26, R56 ;  /* 0x000000381a1a7220 */ /* 0x000fe20000400000 */
[----:B------:R-:W-:Y:S01]  /*3df0*/  F2FP.BF16.F32.PACK_AB R24, RZ, R24 ;  /* 0x00000018ff18723e */ /* 0x000fe200000010ff */
[-C--:B------:R-:W-:Y:S01]  /*3e00*/  FMUL R27, R27, R56.reuse ;  /* 0x000000381b1b7220 */ /* 0x080fe20000400000 */
[----:B------:R-:W-:Y:S01]  /*3e10*/  LEA.HI.X R5, R70, UR5, R7, 0x1, P4 ;  /* 0x0000000546057c11 */ /* 0x000fe2000a0f0c07 */
[-C--:B------:R-:W-:Y:S01]  /*3e20*/  FMUL R28, R28, R56.reuse ;  /* 0x000000381c1c7220 */ /* 0x080fe20000400000 */
[----:B------:R-:W-:Y:S01]  /*3e30*/  F2FP.BF16.F32.PACK_AB R25, RZ, R25 ;  /* 0x00000019ff19723e */ /* 0x000fe200000010ff */
[-C--:B------:R-:W-:Y:S01]  /*3e40*/  FMUL R29, R29, R56.reuse ;  /* 0x000000381d1d7220 */ /* 0x080fe20000400000 */
[----:B------:R-:W-:Y:S01]  /*3e50*/  ISETP.GT.AND P2, PT, R0, 0x8, P2 ;  /* 0x000000080000780c */ /* 0x000fe20001744270 */
[----:B------:R-:W-:Y:S01]  /*3e60*/  @P1 STG.E.U16 desc[UR36][R4.64], R24 ;  /* 0x0000001804001986 */ /* 0x000fe2000c101524 */
[----:B------:R-:W-:Y:S01]  /*3e70*/  ISETP.GT.AND P1, PT, R22, 0x8, PT ;  /* 0x000000081600780c */ /* 0x000fe20003f24270 */
[----:B------:R-:W-:Y:S01]  /*3e80*/  FMUL R30, R30, R56 ;  /* 0x000000381e1e7220 */ /* 0x000fe20000400000 */
[C---:B------:R-:W-:Y:S01]  /*3e90*/  SHF.L.U64.HI R3, R62.reuse, 0x1, R63 ;  /* 0x000000013e037819 */ /* 0x040fe2000001023f */
[----:B------:R-:W-:Y:S01]  /*3ea0*/  @P0 STG.E.U16 desc[UR36][R4.64+0x2], R25 ;  /* 0x0000021904000986 */ /* 0x000fe2000c101524 */
[----:B------:R-:W-:Y:S01]  /*3eb0*/  LEA R6, P5, R62, R4, 0x1 ;  /* 0x000000043e067211 */ /* 0x000fe200078a08ff */
[-C--:B------:R-:W-:Y:S01]  /*3ec0*/  FMUL R31, R31, R56.reuse ;  /* 0x000000381f1f7220 */ /* 0x080fe20000400000 */
[----:B------:R-:W-:Y:S01]  /*3ed0*/  ISETP.GT.AND P3, PT, R0, 0x8, P3 ;  /* 0x000000080000780c */ /* 0x000fe20001f64270 */
[-C--:B------:R-:W-:Y:S01]  /*3ee0*/  FMUL R32, R32, R56.reuse ;  /* 0x0000003820207220 */ /* 0x080fe20000400000 */
[----:B------:R-:W-:Y:S01]  /*3ef0*/  ISETP.GT.AND P0, PT, R22, 0x9, PT ;  /* 0x000000091600780c */ /* 0x000fe20003f04270 */
[----:B------:R-:W-:Y:S01]  /*3f00*/  IMAD.X R7, R3, 0x1, R5, P5 ;  /* 0x0000000103077824 */ /* 0x000fe200028e0605 */
[----:B------:R-:W-:Y:S01]  /*3f10*/  ISETP.GT.AND P4, PT, R0, RZ, P1 ;  /* 0x000000ff0000720c */ /* 0x000fe20000f84270 */
[----:B------:R-:W-:Y:S01]  /*3f20*/  FMUL R33, R33, R56 ;  /* 0x0000003821217220 */ /* 0x000fe20000400000 */
[----:B------:R-:W-:Y:S01]  /*3f30*/  F2FP.BF16.F32.PACK_AB R26, RZ, R26 ;  /* 0x0000001aff1a723e */ /* 0x000fe200000010ff */
[-C--:B------:R-:W-:Y:S01]  /*3f40*/  FMUL R34, R34, R56.reuse ;  /* 0x0000003822227220 */ /* 0x080fe20000400000 */
[----:B------:R-:W-:Y:S01]  /*3f50*/  ISETP.GT.AND P5, PT, R0, RZ, P0 ;  /* 0x000000ff0000720c */ /* 0x000fe200007a4270 */
[----:B------:R-:W-:Y:S01]  /*3f60*/  FMUL R35, R35, R56 ;  /* 0x0000003823237220 */ /* 0x000fe20000400000 */
[----:B------:R-:W-:Y:S01]  /*3f70*/  F2FP.BF16.F32.PACK_AB R27, RZ, R27 ;  /* 0x0000001bff1b723e */ /* 0x000fe200000010ff */
[----:B------:R-:W-:Y:S01]  /*3f80*/  @P2 STG.E.U16 desc[UR36][R6.64], R26 ;  /* 0x0000001a06002986 */ /* 0x000fe2000c101524 */
[----:B------:R-:W-:Y:S01]  /*3f90*/  F2FP.BF16.F32.PACK_AB R28, RZ, R28 ;  /* 0x0000001cff1c723e */ /* 0x000fe200000010ff */
[-C--:B------:R-:W-:Y:S01]  /*3fa0*/  FMUL R36, R36, R56.reuse ;  /* 0x0000003824247220 */ /* 0x080fe20000400000 */
[----:B------:R-:W-:Y:S01]  /*3fb0*/  ISETP.GT.AND P2, PT, R0, 0x8, P1 ;  /* 0x000000080000780c */ /* 0x000fe20000f44270 */
[----:B------:R-:W-:Y:S01]  /*3fc0*/  @P3 STG.E.U16 desc[UR36][R6.64+0x2], R27 ;  /* 0x0000021b06003986 */ /* 0x000fe2000c101524 */
[----:B------:R-:W-:Y:S01]  /*3fd0*/  ISETP.GT.AND P1, PT, R22, 0x10, PT ;  /* 0x000000101600780c */ /* 0x000fe20003f24270 */
[-C--:B------:R-:W-:Y:S01]  /*3fe0*/  FMUL R37, R37, R56.reuse ;  /* 0x0000003825257220 */ /* 0x080fe20000400000 */
[----:B------:R-:W-:Y:S01]  /*3ff0*/  F2FP.BF16.F32.PACK_AB R29, RZ, R29 ;  /* 0x0000001dff1d723e */ /* 0x000fe200000010ff */
[----:B------:R-:W-:Y:S01]  /*4000*/  @P4 STG.E.U16 desc[UR36][R4.64+0x10], R28 ;  /* 0x0000101c04004986 */ /* 0x000fe2000c101524 */
[----:B------:R-:W-:Y:S01]  /*4010*/  ISETP.GT.AND P3, PT, R0, 0x8, P0 ;  /* 0x000000080000780c */ /* 0x000fe20000764270 */
[-C--:B------:R-:W-:Y:S01]  /*4020*/  FMUL R38, R38, R56.reuse ;  /* 0x0000003826267220 */ /* 0x080fe20000400000 */
[----:B------:R-:W-:Y:S01]  /*4030*/  ISETP.GT.AND P0, PT, R22, 0x11, PT ;  /* 0x000000111600780c */ /* 0x000fe20003f04270 */
[----:B------:R-:W-:Y:S01]  /*4040*/  @P5 STG.E.U16 desc[UR36][R4.64+0x12], R29 ;  /* 0x0000121d04005986 */ /* 0x000fe2000c101524 */
        /* <DEDUP_REMOVED lines=40> */
[C---:B------:R-:W-:Y:S01]  /*42d0*/  ISETP.GT.AND P4, PT, R0.reuse, RZ, P1 ;  /* 0x000000ff0000720c */ /* 0x040fe20000f84270 */
[-C--:B------:R-:W-:Y:S01]  /*42e0*/  FMUL R51, R51, R56.reuse ;  /* 0x0000003833337220 */ /* 0x080fe20000400000 */
[----:B------:R-:W-:Y:S01]  /*42f0*/  ISETP.GT.AND P5, PT, R0, RZ, P0 ;  /* 0x000000ff0000720c */ /* 0x000fe200007a4270 */
[----:B------:R-:W-:Y:S01]  /*4300*/  FMUL R52, R52, R56 ;  /* 0x0000003834347220 */ /* 0x000fe20000400000 */
[----:B------:R-:W-:Y:S01]  /*4310*/  F2FP.BF16.F32.PACK_AB R38, RZ, R38 ;  /* 0x00000026ff26723e */ /* 0x000fe200000010ff */
[-C--:B------:R-:W-:Y:S01]  /*4320*/  FMUL R53, R53, R56.reuse ;  /* 0x0000003835357220 */ /* 0x080fe20000400000 */
[----:B------:R-:W-:Y:S01]  /*4330*/  F2FP.BF16.F32.PACK_AB R39, RZ, R39 ;  /* 0x00000027ff27723e */ /* 0x000fe200000010ff */
[----:B------:R-:W-:Y:S01]  /*4340*/  FMUL R54, R54, R56 ;  /* 0x0000003836367220 */ /* 0x000fe20000400000 */
[----:B------:R-:W-:Y:S01]  /*4350*/  F2FP.BF16.F32.PACK_AB R40, RZ, R40 ;  /* 0x00000028ff28723e */ /* 0x000fe200000010ff */
[----:B------:R-:W-:Y:S01]  /*4360*/  @P2 STG.E.U16 desc[UR36][R6.64+0x30], R38 ;  /* 0x0000302606002986 */ /* 0x000fe2000c101524 */
[----:B------:R-:W-:Y:S01]  /*4370*/  F2FP.BF16.F32.PACK_AB R41, RZ, R41 ;  /* 0x00000029ff29723e */ /* 0x000fe200000010ff */
[----:B------:R-:W-:Y:S01]  /*4380*/  FMUL R55, R55, R56 ;  /* 0x0000003837377220 */ /* 0x000fe20000400000 */
[C---:B------:R-:W-:Y:S01]  /*4390*/  ISETP.GT.AND P1, PT, R0.reuse, 0x8, P1 ;  /* 0x000000080000780c */ /* 0x040fe20000f24270 */
[----:B------:R-:W-:Y:S01]  /*43a0*/  @P3 STG.E.U16 desc[UR36][R6.64+0x32], R39 ;  /* 0x0000322706003986 */ /* 0x000fe2000c101524 */
[----:B------:R-:W-:-:S02]  /*43b0*/  ISETP.GT.AND P2, PT, R0, 0x8, P0 ;  /* 0x000000080000780c */ /* 0x000fc40000744270 */
[----:B------:R-:W-:Y:S01]  /*43c0*/  F2FP.BF16.F32.PACK_AB R42, RZ, R42 ;  /* 0x0000002aff2a723e */ /* 0x000fe200000010ff */
[----:B------:R-:W-:Y:S01]  /*43d0*/  @P4 STG.E.U16 desc[UR36][R4.64+0x40], R40 ;  /* 0x0000402804004986 */ /* 0x000fe2000c101524 */
[C---:B------:R-:W-:Y:S02]  /*43e0*/  ISETP.GT.AND P4, PT, R22.reuse, 0x28, PT ;  /* 0x000000281600780c */ /* 0x040fe40003f84270 */
[----:B------:R-:W-:Y:S01]  /*43f0*/  ISETP.GT.AND P0, PT, R22, 0x29, PT ;  /* 0x000000291600780c */ /* 0x000fe20003f04270 */
[----:B------:R-:W-:Y:S01]  /*4400*/  @P5 STG.E.U16 desc[UR36][R4.64+0x42], R41 ;  /* 0x0000422904005986 */ /* 0x000fe2000c101524 */
[----:B------:R-:W-:Y:S02]  /*4410*/  ISETP.GT.AND P5, PT, R0, RZ, P4 ;  /* 0x000000ff0000720c */ /* 0x000fe400027a4270 */
[----:B------:R-:W-:Y:S01]  /*4420*/  F2FP.BF16.F32.PACK_AB R43, RZ, R43 ;  /* 0x0000002bff2b723e */ /* 0x000fe200000010ff */
[----:B------:R-:W-:Y:S01]  /*4430*/  @P1 STG.E.U16 desc[UR36][R6.64+0x40], R42 ;  /* 0x0000402a06001986 */ /* 0x000fe2000c101524 */
[----:B------:R-:W-:-:S02]  /*4440*/  F2FP.BF16.F32.PACK_AB R44, RZ, R44 ;  /* 0x0000002cff2c723e */ /* 0x000fc400000010ff */
[C---:B------:R-:W-:Y:S01]  /*4450*/  ISETP.GT.AND P3, PT, R0.reuse, RZ, P0 ;  /* 0x000000ff0000720c */ /* 0x040fe20000764270 */
[----:B------:R-:W-:Y:S01]  /*4460*/  @P2 STG.E.U16 desc[UR36][R6.64+0x42], R43 ;  /* 0x0000422b06002986 */ /* 0x000fe2000c101524 */
[C---:B------:R-:W-:Y:S02]  /*4470*/  ISETP.GT.AND P4, PT, R0.reuse, 0x8, P4 ;  /* 0x000000080000780c */ /* 0x040fe40002784270 */
[----:B------:R-:W-:Y:S02]  /*4480*/  F2FP.BF16.F32.PACK_AB R45, RZ, R45 ;  /* 0x0000002dff2d723e */ /* 0x000fe400000010ff */
[----:B------:R-:W-:Y:S01]  /*4490*/  F2FP.BF16.F32.PACK_AB R46, RZ, R46 ;  /* 0x0000002eff2e723e */ /* 0x000fe200000010ff */
[----:B------:R-:W-:Y:S01]  /*44a0*/  @P5 STG.E.U16 desc[UR36][R4.64+0x50], R44 ;  /* 0x0000502c04005986 */ /* 0x000fe2000c101524 */
[----:B------:R-:W-:Y:S02]  /*44b0*/  ISETP.GT.AND P5, PT, R0, 0x8, P0 ;  /* 0x000000080000780c */ /* 0x000fe400007a4270 */
[----:B------:R-:W-:-:S02]  /*44c0*/  F2FP.BF16.F32.PACK_AB R47, RZ, R47 ;  /* 0x0000002fff2f723e */ /* 0x000fc400000010ff */
[C---:B------:R-:W-:Y:S01]  /*44d0*/  ISETP.GT.AND P2, PT, R22.reuse, 0x31, PT ;  /* 0x000000311600780c */ /* 0x040fe20003f44270 */
[----:B------:R-:W-:Y:S01]  /*44e0*/  @P3 STG.E.U16 desc[UR36][R4.64+0x52], R45 ;  /* 0x0000522d04003986 */ /* 0x000fe2000c101524 */
[----:B------:R-:W-:Y:S02]  /*44f0*/  ISETP.GT.AND P3, PT, R22, 0x30, PT ;  /* 0x000000301600780c */ /* 0x000fe40003f64270 */
[----:B------:R-:W-:Y:S01]  /*4500*/  F2FP.BF16.F32.PACK_AB R48, RZ, R48 ;  /* 0x00000030ff30723e */ /* 0x000fe200000010ff */
[----:B------:R-:W-:Y:S01]  /*4510*/  @P4 STG.E.U16 desc[UR36][R6.64+0x50], R46 ;  /* 0x0000502e06004986 */ /* 0x000fe2000c101524 */
[C---:B------:R-:W-:Y:S02]  /*4520*/  ISETP.GT.AND P4, PT, R0.reuse, RZ, P2 ;  /* 0x000000ff0000720c */ /* 0x040fe40001784270 */
[----:B------:R-:W-:Y:S01]  /*4530*/  F2FP.BF16.F32.PACK_AB R49, RZ, R49 ;  /* 0x00000031ff31723e */ /* 0x000fe200000010ff */
[----:B------:R-:W-:Y:S01]  /*4540*/  @P5 STG.E.U16 desc[UR36][R6.64+0x52], R47 ;  /* 0x0000522f06005986 */ /* 0x000fe2000c101524 */
[----:B------:R-:W-:-:S02]  /*4550*/  ISETP.GT.AND P5, PT, R0, RZ, P3 ;  /* 0x000000ff0000720c */ /* 0x000fc40001fa4270 */
[C---:B------:R-:W-:Y:S02]  /*4560*/  ISETP.GT.AND P1, PT, R22.reuse, 0x38, PT ;  /* 0x000000381600780c */ /* 0x040fe40003f24270 */
[----:B------:R-:W-:Y:S02]  /*4570*/  ISETP.GT.AND P0, PT, R22, 0x39, PT ;  /* 0x000000391600780c */ /* 0x000fe40003f04270 */
[C---:B------:R-:W-:Y:S02]  /*4580*/  ISETP.GT.AND P3, PT, R0.reuse, 0x8, P3 ;  /* 0x000000080000780c */ /* 0x040fe40001f64270 */
[C---:B------:R-:W-:Y:S02]  /*4590*/  ISETP.GT.AND P2, PT, R0.reuse, 0x8, P2 ;  /* 0x000000080000780c */ /* 0x040fe40001744270 */
[----:B------:R-:W-:Y:S02]  /*45a0*/  F2FP.BF16.F32.PACK_AB R50, RZ, R50 ;  /* 0x00000032ff32723e */ /* 0x000fe400000010ff */
[----:B------:R-:W-:Y:S01]  /*45b0*/  F2FP.BF16.F32.PACK_AB R51, RZ, R51 ;  /* 0x00000033ff33723e */ /* 0x000fe200000010ff */
[----:B------:R-:W-:Y:S01]  /*45c0*/  @P5 STG.E.U16 desc[UR36][R4.64+0x60], R48 ;  /* 0x0000603004005986 */ /* 0x000fe2000c101524 */
[----:B------:R-:W-:-:S02]  /*45d0*/  ISETP.GT.AND P5, PT, R0, RZ, P0 ;  /* 0x000000ff0000720c */ /* 0x000fc400007a4270 */
[C---:B------:R-:W-:Y:S01]  /*45e0*/  ISETP.GT.AND P0, PT, R0.reuse, 0x8, P0 ;  /* 0x000000080000780c */ /* 0x040fe20000704270 */
[----:B------:R-:W-:Y:S01]  /*45f0*/  @P4 STG.E.U16 desc[UR36][R4.64+0x62], R49 ;  /* 0x0000623104004986 */ /* 0x000fe2000c101524 */
[C---:B------:R-:W-:Y:S02]  /*4600*/  ISETP.GT.AND P4, PT, R0.reuse, RZ, P1 ;  /* 0x000000ff0000720c */ /* 0x040fe40000f84270 */
[----:B------:R-:W-:Y:S01]  /*4610*/  ISETP.GT.AND P1, PT, R0, 0x8, P1 ;  /* 0x000000080000780c */ /* 0x000fe20000f24270 */
[----:B------:R-:W-:Y:S01]  /*4620*/  @P3 STG.E.U16 desc[UR36][R6.64+0x60], R50 ;  /* 0x0000603206003986 */ /* 0x000fe2000c101524 */
[----:B------:R-:W-:Y:S02]  /*4630*/  F2FP.BF16.F32.PACK_AB R52, RZ, R52 ;  /* 0x00000034ff34723e */ /* 0x000fe400000010ff */
[----:B------:R-:W-:Y:S01]  /*4640*/  F2FP.BF16.F32.PACK_AB R53, RZ, R53 ;  /* 0x00000035ff35723e */ /* 0x000fe200000010ff */
[----:B------:R-:W-:Y:S01]  /*4650*/  @P2 STG.E.U16 desc[UR36][R6.64+0x62], R51 ;  /* 0x0000623306002986 */ /* 0x000fe2000c101524 */
[----:B------:R-:W-:-:S02]  /*4660*/  F2FP.BF16.F32.PACK_AB R54, RZ, R54 ;  /* 0x00000036ff36723e */ /* 0x000fc400000010ff */
[----:B------:R-:W-:-:S03]  /*4670*/  F2FP.BF16.F32.PACK_AB R55, RZ, R55 ;  /* 0x00000037ff37723e */ /* 0x000fc600000010ff */
[----:B------:R-:W-:Y:S04]  /*4680*/  @P4 STG.E.U16 desc[UR36][R4.64+0x70], R52 ;  /* 0x0000703404004986 */ /* 0x000fe8000c101524 */
[----:B------:R0:W-:Y:S02]  /*4690*/  @P5 STG.E.U16 desc[UR36][R4.64+0x72], R53 ;  /* 0x0000723504005986 */ /* 0x0001e4000c101524 */
[----:B0-----:R-:W-:Y:S02]  /*46a0*/  @P1 IMAD.MOV.U32 R4, RZ, RZ, R6 ;  /* 0x000000ffff041224 */ /* 0x001fe400078e0006 */
[----:B------:R-:W-:-:S05]  /*46b0*/  @P1 IMAD.MOV.U32 R5, RZ, RZ, R7 ;  /* 0x000000ffff051224 */ /* 0x000fca00078e0007 */
[----:B------:R0:W-:Y:S04]  /*46c0*/  @P1 STG.E.U16 desc[UR36][R4.64+0x70], R54 ;  /* 0x0000703604001986 */ /* 0x0001e8000c101524 */
[----:B------:R0:W-:Y:S02]  /*46d0*/  @P0 STG.E.U16 desc[UR36][R6.64+0x72], R55 ;  /* 0x0000723706000986 */ /* 0x0001e4000c101524 */
.L_x_94:
[----:B------:R-:W-:Y:S05]  /*46e0*/  BSYNC B0 ;  /* 0x0000000000007941 */ /* 0x000fea0003800000 */
.L_x_32:
[----:B0-----:R-:W2:Y:S01]  /*46f0*/  LDL.64 R4, [R1] ;  /* 0x0000000001047983 */ /* 0x001ea20000100a00 */
[----:B------:R-:W-:Y:S01]  /*4700*/  ULDC.64 UR4, c[0x0][0x650] ;  /* 0x0001940000047ab9 */ /* 0x000fe20000000a00 */
[----:B------:R-:W-:Y:S02]  /*4710*/  IMAD.U32 R0, RZ, RZ, UR44 ;  /* 0x0000002cff007e24 */ /* 0x000fe4000f8e00ff */
[----:B------:R-:W-:Y:S02]  /*4720*/  IMAD.MOV.U32 R22, RZ, RZ, -0x1 ;  /* 0xffffffffff167424 */ /* 0x000fe400078e00ff */
[----:B------:R0:W-:Y:S01]  /*4730*/  SYNCS.ARRIVE.TRANS64.A1T0 RZ, [R0+UR48], RZ ;  /* 0x000000ff00ff79a7 */ /* 0x0001e20008100030 */
[----:B-----5:R-:W-:Y:S02]  /*4740*/  IMAD.MOV.U32 R18, RZ, RZ, -0x1 ;  /* 0xffffffffff127424 */ /* 0x020fe400078e00ff */
[----:B------:R-:W-:Y:S01]  /*4750*/  IMAD.MOV.U32 R19, RZ, RZ, -0x1 ;  /* 0xffffffffff137424 */ /* 0x000fe200078e00ff */
[----:B0-----:R-:W-:-:S02]  /*4760*/  PRMT R0, RZ, 0x7610, R0 ;  /* 0x00007610ff007816 */ /* 0x001fc40000000000 */
[----:B--2---:R-:W-:-:S05]  /*4770*/  LEA R16, P0, R4, R16, 0x1 ;  /* 0x0000001004107211 */ /* 0x004fca00078008ff */
[----:B------:R-:W-:Y:S01]  /*4780*/  IMAD.X R17, R66, 0x1, R17, P0 ;  /* 0x0000000142117824 */ /* 0x000fe200000e0611 */
[----:B------:R-:W-:-:S04]  /*4790*/  ISETP.GE.U32.AND P0, PT, R16, UR4, PT ;  /* 0x0000000410007c0c */ /* 0x000fc8000bf06070 */
[----:B------:R-:W-:-:S13]  /*47a0*/  ISETP.GE.U32.AND.EX P0, PT, R17, UR5, PT, P0 ;  /* 0x0000000511007c0c */ /* 0x000fda000bf06100 */
[----:B------:R-:W-:Y:S05]  /*47b0*/  @P0 BRA `(.L_x_95) ;  /* 0x00000004004c0947 */ /* 0x000fea0003800000 */
[----:B------:R-:W0:Y:S01]  /*47c0*/  LDC.64 R10, c[0x0][0x628] ;  /* 0x00018a00ff0a7b82 */ /* 0x000e220000000a00 */
[----:B------:R-:W2:Y:S01]  /*47d0*/  S2R R12, SR_CTAID.X ;  /* 0x00000000000c7919 */ /* 0x000ea20000002500 */
[----:B-1-34-:R-:W-:Y:S02]  /*47e0*/  IMAD.MOV.U32 R8, RZ, RZ, R16 ;  /* 0x000000ffff087224 */ /* 0x01afe400078e0010 */
[----:B------:R-:W-:Y:S01]  /*47f0*/  IMAD.MOV.U32 R9, RZ, RZ, R17 ;  /* 0x000000ffff097224 */ /* 0x000fe200078e0011 */
[----:B------:R-:W1:Y:S03]  /*4800*/  S2R R18, SR_CTAID.Y ;  /* 0x0000000000127919 */ /* 0x000e660000002600 */
[----:B------:R-:W3:Y:S08]  /*4810*/  LDC R0, c[0x0][0x630] ;  /* 0x00018c00ff007b82 */ /* 0x000ef00000000800 */
[----:B------:R-:W4:Y:S01]  /*4820*/  LDC.64 R14, c[0x0][0x620] ;  /* 0x00018800ff0e7b82 */ /* 0x000f220000000a00 */
[----:B0-----:R-:W-:-:S04]  /*4830*/  ISETP.NE.U32.AND P0, PT, R10, RZ, PT ;  /* 0x000000ff0a00720c */ /* 0x001fc80003f05070 */
[----:B------:R-:W-:-:S13]  /*4840*/  ISETP.NE.AND.EX P0, PT, R11, RZ, PT, P0 ;  /* 0x000000ff0b00720c */ /* 0x000fda0003f05300 */
[----:B-1234-:R-:W-:Y:S05]  /*4850*/  @!P0 BRA `(.L_x_96) ;  /* 0x0000000000288947 */ /* 0x01efea0003800000 */
[----:B------:R-:W0:Y:S02]  /*4860*/  LDC R3, c[0x0][0x634] ;  /* 0x00018d00ff037b82 */ /* 0x000e240000000800 */
[----:B0-----:R-:W-:-:S05]  /*4870*/  IADD3 R3, P0, R16, R3, RZ ;  /* 0x0000000310037210 */ /* 0x001fca0007f1e0ff */
        /* <DEDUP_REMOVED lines=8> */
.L_x_96:
[-CC-:B------:R-:W-:Y:S01]  /*4900*/  SHF.R.U64 R19, R8, R0.reuse, R9.reuse ;  /* 0x0000000008137219 */ /* 0x180fe20000001209 */
[----:B------:R-:W0:Y:S01]  /*4910*/  LDC.64 R24, c[0x0][0x640] ;  /* 0x00019000ff187b82 */ /* 0x000e220000000a00 */
[----:B------:R-:W-:Y:S01]  /*4920*/  SHF.R.U32.HI R0, RZ, R0, R9 ;  /* 0x00000000ff007219 */ /* 0x000fe20000011609 */
[----:B------:R-:W-:Y:S01]  /*4930*/  ULDC UR4, c[0x0][0x150] ;  /* 0x0000540000047ab9 */ /* 0x000fe20000000800 */
[----:B------:R-:W-:Y:S02]  /*4940*/  IADD3 R3, P0, RZ, -R19, RZ ;  /* 0x80000013ff037210 */ /* 0x000fe40007f1e0ff */
[----:B------:R-:W-:-:S03]  /*4950*/  I2FP.F32.U32 R7, R12 ;  /* 0x0000000c00077245 */ /* 0x000fc60000201000 */
[----:B------:R-:W1:Y:S01]  /*4960*/  LDC R6, c[0x0][0x618] ;  /* 0x00018600ff067b82 */ /* 0x000e620000000800 */
[----:B------:R-:W-:Y:S02]  /*4970*/  IMAD.X R5, RZ, RZ, ~R0, P0 ;  /* 0x000000ffff057224 */ /* 0x000fe400000e0e00 */
[----:B------:R-:W-:Y:S01]  /*4980*/  FMUL R7, R7, UR4 ;  /* 0x0000000407077c20 */ /* 0x000fe20008400000 */
[----:B------:R-:W-:Y:S01]  /*4990*/  ULDC UR4, c[0x0][0x154] ;  /* 0x0000550000047ab9 */ /* 0x000fe20000000800 */
[-C--:B------:R-:W-:Y:S02]  /*49a0*/  IMAD R0, R5, R14.reuse, RZ ;  /* 0x0000000e05007224 */ /* 0x080fe400078e02ff */
[C---:B------:R-:W-:Y:S01]  /*49b0*/  IMAD.WIDE.U32 R4, R3.reuse, R14, R16 ;  /* 0x0000000e03047225 */ /* 0x040fe200078e0010 */
[----:B------:R-:W2:Y:S01]  /*49c0*/  LDC R8, c[0x0][0x608] ;  /* 0x00018200ff087b82 */ /* 0x000ea20000000800 */
[----:B------:R-:W3:Y:S02]  /*49d0*/  F2I.U32.TRUNC.NTZ R7, R7 ;  /* 0x0000000700077305 */ /* 0x000ee4000020f000 */
[----:B------:R-:W-:Y:S01]  /*49e0*/  IMAD R3, R3, R15, R0 ;  /* 0x0000000f03037224 */ /* 0x000fe200078e0200 */
[----:B------:R-:W-:-:S03]  /*49f0*/  I2FP.F32.U32 R0, R18 ;  /* 0x0000001200007245 */ /* 0x000fc60000201000 */
[----:B------:R-:W-:Y:S01]  /*4a00*/  IMAD.IADD R3, R5, 0x1, R3 ;  /* 0x0000000105037824 */ /* 0x000fe200078e0203 */
[----:B------:R-:W4:Y:S01]  /*4a10*/  LDC R11, c[0x0][0x658] ;  /* 0x00019600ff0b7b82 */ /* 0x000f220000000800 */
[----:B0-----:R-:W-:-:S04]  /*4a20*/  ISETP.NE.U32.AND P0, PT, R24, RZ, PT ;  /* 0x000000ff1800720c */ /* 0x001fc80003f05070 */
[----:B------:R-:W-:-:S03]  /*4a30*/  ISETP.NE.AND.EX P0, PT, R25, RZ, PT, P0 ;  /* 0x000000ff1900720c */ /* 0x000fc60003f05300 */
[----:B------:R-:W0:Y:S01]  /*4a40*/  LDC R9, c[0x0][0x144] ;  /* 0x00005100ff097b82 */ /* 0x000e220000000800 */
[-C--:B-1----:R-:W-:Y:S01]  /*4a50*/  SHF.R.U64 R10, R4, R6.reuse, R3 ;  /* 0x00000006040a7219 */ /* 0x082fe20000001203 */
[----:B---3--:R-:W-:Y:S01]  /*4a60*/  IMAD.MOV R7, RZ, RZ, -R7 ;  /* 0x000000ffff077224 */ /* 0x008fe200078e0a07 */
[----:B------:R-:W-:Y:S01]  /*4a70*/  SHF.R.U32.HI R3, RZ, R6, R3 ;  /* 0x00000006ff037219 */ /* 0x000fe20000011603 */
[----:B------:R-:W-:-:S04]  /*4a80*/  FMUL R6, R0, UR4 ;  /* 0x0000000400067c20 */ /* 0x000fc80008400000 */
[----:B------:R-:W1:Y:S01]  /*4a90*/  LDC R21, c[0x0][0x148] ;  /* 0x00005200ff157b82 */ /* 0x000e620000000800 */
[----:B------:R3:W0:Y:S01]  /*4aa0*/  F2I.U32.TRUNC.NTZ R14, R6 ;  /* 0x00000006000e7305 */ /* 0x000622000020f000 */
[-CC-:B--2---:R-:W-:Y:S02]  /*4ab0*/  SHF.R.U64 R13, R10, R8.reuse, R3.reuse ;  /* 0x000000080a0d7219 */ /* 0x184fe40000001203 */
[----:B------:R-:W-:-:S04]  /*4ac0*/  SHF.R.U32.HI R0, RZ, R8, R3 ;  /* 0x00000008ff007219 */ /* 0x000fc80000011603 */
[----:B------:R-:W2:Y:S01]  /*4ad0*/  LDC R20, c[0x0][0x648] ;  /* 0x00019200ff147b82 */ /* 0x000ea20000000800 */
[-CC-:B----4-:R-:W-:Y:S02]  /*4ae0*/  SHF.R.U64 R15, R13, R11.reuse, R0.reuse ;  /* 0x0000000b0d0f7219 */ /* 0x190fe40000001200 */
[----:B------:R-:W-:-:S03]  /*4af0*/  SHF.R.U32.HI R5, RZ, R11, R0 ;  /* 0x0000000bff057219 */ /* 0x000fc60000011600 */
[----:B------:R-:W-:Y:S02]  /*4b00*/  IMAD.MOV.U32 R4, RZ, RZ, R15 ;  /* 0x000000ffff047224 */ /* 0x000fe400078e000f */
[----:B------:R-:W4:Y:S01]  /*4b10*/  LDC R26, c[0x0][0x638] ;  /* 0x00018e00ff1a7b82 */ /* 0x000f220000000800 */
[----:B0-----:R-:W-:-:S07]  /*4b20*/  IMAD R22, R9, R7, R12 ;  /* 0x0000000709167224 */ /* 0x001fce00078e020c */
[----:B------:R-:W0:Y:S08]  /*4b30*/  LDC R27, c[0x0][0x610] ;  /* 0x00018400ff1b7b82 */ /* 0x000e300000000800 */
[----:B------:R-:W0:Y:S01]  /*4b40*/  LDC R28, c[0x0][0x600] ;  /* 0x00018000ff1c7b82 */ /* 0x000e220000000800 */
[----:B-123--:R-:W-:Y:S05]  /*4b50*/  @!P0 BRA `(.L_x_97) ;  /* 0x0000000000288947 */ /* 0x00efea0003800000 */
[----:B------:R-:W1:Y:S02]  /*4b60*/  LDC R0, c[0x0][0x64c] ;  /* 0x00019300ff007b82 */ /* 0x000e640000000800 */
[----:B-1----:R-:W-:-:S05]  /*4b70*/  IADD3 R3, P0, R15, R0, RZ ;  /* 0x000000000f037210 */ /* 0x002fca0007f1e0ff */
        /* <DEDUP_REMOVED lines=8> */
.L_x_97:
[----:B------:R-:W-:Y:S01]  /*4c00*/  ISETP.NE.AND P0, PT, R2, 0x1, PT ;  /* 0x000000010200780c */ /* 0x000fe20003f05270 */
[----:B------:R-:W-:Y:S01]  /*4c10*/  IMAD.MOV R14, RZ, RZ, -R14 ;  /* 0x000000ffff0e7224 */ /* 0x000fe200078e0a0e */
[----:B------:R-:W-:Y:S02]  /*4c20*/  SHF.R.U64 R0, R4, R20, R5 ;  /* 0x0000001404007219 */ /* 0x000fe40000001205 */
[----:B------:R-:W-:Y:S02]  /*4c30*/  LOP3.LUT R3, R13, R68, RZ, 0xc0, !PT ;  /* 0x000000440d037212 */ /* 0x000fe400078ec0ff */
[----:B------:R-:W-:Y:S01]  /*4c40*/  LOP3.LUT R5, R10, R67, RZ, 0xc0, !PT ;  /* 0x000000430a057212 */ /* 0x000fe200078ec0ff */
[----:B------:R-:W-:Y:S02]  /*4c50*/  IMAD.MOV R4, RZ, RZ, -R0 ;  /* 0x000000ffff047224 */ /* 0x000fe400078e0a00 */
[----:B------:R-:W-:Y:S02]  /*4c60*/  IMAD R3, R64, R0, R3 ;  /* 0x0000000040037224 */ /* 0x000fe400078e0203 */
[----:B----4-:R-:W-:-:S02]  /*4c70*/  IMAD R0, R4, R26, R15 ;  /* 0x0000001a04007224 */ /* 0x010fc400078e020f */
[----:B------:R-:W-:Y:S02]  /*4c80*/  @P0 IMAD R22, R21, R14, R18 ;  /* 0x0000000e15160224 */ /* 0x000fe400078e0212 */
[----:B------:R-:W-:Y:S02]  /*4c90*/  IMAD.MOV.U32 R4, RZ, RZ, 0x1 ;  /* 0x00000001ff047424 */ /* 0x000fe400078e00ff */
[----:B0-----:R-:W-:Y:S02]  /*4ca0*/  IMAD R22, R3, R27, R22 ;  /* 0x0000001b03167224 */ /* 0x001fe400078e0216 */
[----:B------:R-:W-:Y:S01]  /*4cb0*/  IMAD R3, R0, R28, R5 ;  /* 0x0000001c00037224 */ /* 0x000fe200078e0205 */
[----:B------:R-:W-:-:S04]  /*4cc0*/  PRMT R0, R4, 0x7610, R0 ;  /* 0x0000761004007816 */ /* 0x000fc80000000000 */
[----:B------:R-:W-:Y:S02]  /*4cd0*/  SEL R18, R3, R22, !P0 ;  /* 0x0000001603127207 */ /* 0x000fe40004000000 */
[----:B------:R-:W-:-:S07]  /*4ce0*/  SEL R22, R22, R3, !P0 ;  /* 0x0000000316167207 */ /* 0x000fce0004000000 */
.L_x_95:
[----:B------:R-:W-:Y:S01]  /*4cf0*/  UIMAD.WIDE.U32 UR4, UR38, 0x24924925, URZ ;  /* 0x24924925260478a5 */ /* 0x000fe2000f8e003f */
[----:B------:R-:W-:Y:S02]  /*4d00*/  LOP3.LUT P0, RZ, R0, 0xff, RZ, 0xc0, !PT ;  /* 0x000000ff00ff7812 */ /* 0x000fe4000780c0ff */
[----:B------:R-:W-:Y:S01]  /*4d10*/  LOP3.LUT R73, R73, 0x1, RZ, 0x3c, !PT ;  /* 0x0000000149497812 */ /* 0x000fe200078e3cff */
[----:B------:R-:W-:-:S04]  /*4d20*/  UIADD3 UR4, UR38, -UR5, URZ ;  /* 0x8000000526047290 */ /* 0x000fc8000fffe03f */
[----:B------:R-:W-:-:S04]  /*4d30*/  ULEA.HI UR4, UR4, UR5, URZ, 0x1f ;  /* 0x0000000504047291 */ /* 0x000fc8000f8ff83f */
[----:B------:R-:W-:-:S04]  /*4d40*/  USHF.R.U32.HI UR4, URZ, 0x2, UR4 ;  /* 0x000000023f047899 */ /* 0x000fc80008011604 */
[----:B------:R-:W-:Y:S01]  /*4d50*/  UIMAD UR38, UR4, -0x7, UR38 ;  /* 0xfffffff9042678a4 */ /* 0x000fe2000f8e0226 */
[----:B------:R-:W-:Y:S11]  /*4d60*/  @P0 BRA `(.L_x_98) ;  /* 0xffffffc8002c0947 */ /* 0x000ff6000383ffff */
[----:B------:R-:W-:Y:S05]  /*4d70*/  EXIT ;  /* 0x000000000000794d */ /* 0x000fea0003800000 */
.L_x_13:
[----:B------:R-:W-:-:S08]  /*4d80*/  ISETP.NE.AND P0, PT, R14, RZ, PT ;  /* 0x000000ff0e00720c */ /* 0x000fd00003f05270 */
[----:B0-----:R-:W0:-:S00]  /*4d90*/  USETMAXREG.DEALLOC.CTAPOOL 0x28 ;  /* 0x00000028000079c8 */ /* 0x001e0000080e0500 */
[----:B------:R-:W-:Y:S05]  /*4da0*/  @P0 EXIT ;  /* 0x000000000000094d */ /* 0x000fea0003800000 */
[----:B0-----:R-:W-:Y:S01]  /*4db0*/  LOP3.LUT P0, RZ, R3, 0xff, RZ, 0xc0, !PT ;  /* 0x000000ff03ff7812 */ /* 0x001fe2000780c0ff */
[----:B------:R-:W-:Y:S02]  /*4dc0*/  IMAD.MOV.U32 R3, RZ, RZ, 0x1 ;  /* 0x00000001ff037424 */ /* 0x000fe400078e00ff */
[----:B------:R-:W-:-:S10]  /*4dd0*/  IMAD.MOV.U32 R8, RZ, RZ, RZ ;  /* 0x000000ffff087224 */ /* 0x000fd400078e00ff */
[----:B------:R-:W-:Y:S05]  /*4de0*/  @!P0 BRA `(.L_x_99) ;  /* 0x0000000c003c8947 */ /* 0x000fea0003800000 */
[----:B------:R-:W-:Y:S01]  /*4df0*/  LOP3.LUT P0, RZ, R4, 0x1f, RZ, 0xc0, !PT ;  /* 0x0000001f04ff7812 */ /* 0x000fe2000780c0ff */
[----:B------:R-:W-:Y:S01]  /*4e00*/  ULDC UR5, c[0x0][0x658] ;  /* 0x0001960000057ab9 */ /* 0x000fe20000000800 */
[----:B------:R-:W-:Y:S01]  /*4e10*/  UMOV UR6, 0xffffffff ;  /* 0xffffffff00067882 */ /* 0x000fe20000000000 */
[----:B------:R-:W-:Y:S01]  /*4e20*/  BSSY B0, `(.L_x_99) ;  /* 0x00000cb000007945 */ /* 0x000fe20003800000 */
[----:B------:R-:W-:Y:S01]  /*4e30*/  USHF.L.U32 UR6, UR6, UR5, URZ ;  /* 0x0000000506067299 */ /* 0x000fe2000800063f */
[C---:B------:R-:W-:Y:S01]  /*4e40*/  ISETP.NE.AND P2, PT, R5.reuse, RZ, PT ;  /* 0x000000ff0500720c */ /* 0x040fe20003f45270 */
[----:B------:R-:W-:Y:S01]  /*4e50*/  UMOV UR7, 0x1 ;  /* 0x0000000100077882 */ /* 0x000fe20000000000 */
[----:B------:R-:W-:Y:S01]  /*4e60*/  ISETP.NE.OR P0, PT, R5, RZ, !P0 ;  /* 0x000000ff0500720c */ /* 0x000fe20004705670 */
[----:B------:R-:W-:Y:S01]  /*4e70*/  IMAD.MOV.U32 R10, RZ, RZ, 0x1 ;  /* 0x00000001ff0a7424 */ /* 0x000fe200078e00ff */
[----:B------:R-:W-:Y:S01]  /*4e80*/  LOP3.LUT R9, R23, 0x2, RZ, 0xfc, !PT ;  /* 0x0000000217097812 */ /* 0x000fe200078efcff */
[----:B------:R-:W-:Y:S01]  /*4e90*/  IMAD.MOV.U32 R3, RZ, RZ, 0x1 ;  /* 0x00000001ff037424 */ /* 0x000fe200078e00ff */
[----:B------:R-:W-:Y:S01]  /*4ea0*/  ULDC UR4, c[0x0][0x600] ;  /* 0x0001800000047ab9 */ /* 0x000fe20000000800 */
[----:B------:R-:W-:Y:S01]  /*4eb0*/  IMAD.MOV.U32 R8, RZ, RZ, RZ ;  /* 0x000000ffff087224 */ /* 0x000fe200078e00ff */
[----:B------:R-:W-:-:S02]  /*4ec0*/  USHF.L.U32 UR13, UR7, UR5, URZ ;  /* 0x00000005070d7299 */ /* 0x000fc4000800063f */
[----:B------:R-:W-:Y:S02]  /*4ed0*/  UIADD3 UR21, UR40, 0x1, URZ ;  /* 0x0000000128157890 */ /* 0x000fe4000fffe03f */
[----:B------:R-:W-:Y:S02]  /*4ee0*/  UIADD3 UR4, UR4, -0x1, URZ ;  /* 0xffffffff04047890 */ /* 0x000fe4000fffe03f */
[----:B------:R-:W-:Y:S01]  /*4ef0*/  ULOP3.LUT UR5, URZ, UR6, URZ, 0x33, !UPT ;  /* 0x000000063f057292 */ /* 0x000fe2000f8e333f */
[----:B------:R-:W-:-:S11]  /*4f00*/  ULDC.64 UR22, c[0x0][0x198] ;  /* 0x0000660000167ab9 */ /* 0x000fd60000000a00 */
.L_x_111:
[----:B------:R-:W-:-:S03]  /*4f10*/  UMOV UR6, 0xffffffff ;  /* 0xffffffff00067882 */ /* 0x000fc60000000000 */
[----:B------:R-:W-:Y:S05]  /*4f20*/  BRA.DIV UR6, `(.L_x_100) ;  /* 0x0000001206747947 */ /* 0x000fea000b800000 */
[----:B------:R-:W-:-:S13]  /*4f30*/  ELECT P6, URZ, PT ;  /* 0x00000000003f782f */ /* 0x000fda00038c0000 */
.L_x_127:
[----:B------:R-:W0:Y:S01]  /*4f40*/  LDC R4, c[0x0][0x28c] ;  /* 0x0000a300ff047b82 */ /* 0x000e220000000800 */
[----:B------:R-:W-:Y:S01]  /*4f50*/  BSSY B1, `(.L_x_101) ;  /* 0x0000041000017945 */ /* 0x000fe20003800000 */
[----:B0-----:R-:W-:-:S13]  /*4f60*/  ISETP.LT.OR P6, PT, R4, 0x1, !P6 ;  /* 0x000000010400780c */ /* 0x001fda00077c1670 */
[----:B------:R-:W-:Y:S05]  /*4f70*/  @P6 BRA `(.L_x_102) ;  /* 0x0000000000f86947 */ /* 0x000fea0003800000 */
[----:B------:R-:W-:Y:S02]  /*4f80*/  IMAD.SHL.U32 R22, R22, 0x40, RZ ;  /* 0x0000004016167824 */ /* 0x000fe400078e00ff */
[----:B------:R-:W-:Y:S02]  /*4f90*/  IMAD.SHL.U32 R18, R18, 0x40, RZ ;  /* 0x0000004012127824 */ /* 0x000fe400078e00ff */
[----:B------:R-:W-:Y:S02]  /*4fa0*/  IMAD.MOV.U32 R13, RZ, RZ, RZ ;  /* 0x000000ffff0d7224 */ /* 0x000fe400078e00ff */
[----:B------:R-:W-:Y:S02]  /*4fb0*/  IMAD.U32 R14, RZ, RZ, UR21 ;  /* 0x00000015ff0e7e24 */ /* 0x000fe4000f8e00ff */
[----:B------:R-:W-:Y:S02]  /*4fc0*/  IMAD.MOV.U32 R4, RZ, RZ, R3 ;  /* 0x000000ffff047224 */ /* 0x000fe400078e0003 */
[----:B------:R-:W-:-:S07]  /*4fd0*/  IMAD.MOV.U32 R5, RZ, RZ, R8 ;  /* 0x000000ffff057224 */ /* 0x000fce00078e0008 */
.L_x_106:
[----:B------:R-:W0:Y:S01]  /*4fe0*/  S2R R7, SR_CgaCtaId ;  /* 0x0000000000077919 */ /* 0x000e220000008800 */
[----:B------:R-:W-:-:S04]  /*4ff0*/  MOV R6, 0x400 ;  /* 0x0000040000067802 */ /* 0x000fc80000000f00 */
[----:B0-----:R-:W-:Y:S02]  /*5000*/  LEA R12, R7, R6, 0x18 ;  /* 0x00000006070c7211 */ /* 0x001fe400078ec0ff */
[----:B------:R-:W-:Y:S01]  /*5010*/  SHF.L.U32 R6, R4, 0x1f, RZ ;  /* 0x0000001f04067819 */ /* 0x000fe200000006ff */
[----:B------:R-:W0:Y:S02]  /*5020*/  @!P2 LDC R7, c[0x0][0x500] ;  /* 0x00014000ff07ab82 */ /* 0x000e240000000800 */
[----:B------:R-:W-:-:S04]  /*5030*/  IMAD R11, R5, 0x8, R12 ;  /* 0x00000008050b7824 */ /* 0x000fc800078e020c */
[----:B------:R-:W1:Y:S02]  /*5040*/  SYNCS.PHASECHK.TRANS64.TRYWAIT P1, [R11+URZ+0x38], R6 ;  /* 0x000038060b0075a7 */ /* 0x000e64000802017f */
[----:B-1----:R-:W-:Y:S05]  /*5050*/  @!P1 BRA `(.L_x_103) ;  /* 0x0000001000489947 */ /* 0x002fea0003800000 */
.L_x_128:
[----:B-1----:R-:W-:Y:S01]  /*5060*/  PRMT R6, R9, 0x9910, RZ ;  /* 0x0000991009067816 */ /* 0x002fe200000000ff */
[----:B0-----:R0:W-:Y:S03]  /*5070*/  @!P2 SYNCS.ARRIVE.TRANS64 RZ, [R11+URZ], R7 ;  /* 0x000000070bffa9a7 */ /* 0x0011e6000800003f */
[----:B------:R-:W-:-:S13]  /*5080*/  ISETP.NE.AND P1, PT, R6, 0x2, PT ;  /* 0x000000020600780c */ /* 0x000fda0003f25270 */
[----:B0-----:R-:W-:Y:S05]  /*5090*/  @P1 BRA `(.L_x_104) ;  /* 0x0000000000041947 */ /* 0x001fea0003800000 */
[----:B------:R-:W-:Y:S01]  /*50a0*/  BPT.TRAP 0x1 ;  /* 0x000000040000795c */ /* 0x000fe20000300000 */
.L_x_104:
[----:B------:R-:W-:Y:S05]  /*50b0*/  @P0 BRA `(.L_x_105) ;  /* 0x0000000000040947 */ /* 0x000fea0003800000 */
[----:B------:R-:W-:Y:S01]  /*50c0*/  BPT.TRAP 0x1 ;  /* 0x000000040000795c */ /* 0x000fe20000300000 */
.L_x_105:
[----:B------:R-:W-:Y:S01]  /*50d0*/  IMAD R12, R5, 0x4000, R12 ;  /* 0x00004000050c7824 */ /* 0x000fe200078e020c */
[----:B------:R-:W-:Y:S01]  /*50e0*/  R2UR UR34, R13 ;  /* 0x000000000d2272ca */ /* 0x000fe200000e0000 */
[----:B------:R-:W-:Y:S01]  /*50f0*/  VIADD R14, R14, 0xffffffff ;  /* 0xffffffff0e0e7836 */ /* 0x000fe20000000000 */
[----:B------:R-:W-:Y:S01]  /*5100*/  R2UR UR33, R11 ;  /* 0x000000000b2172ca */ /* 0x000fe200000e0000 */
[----:B------:R-:W-:Y:S01]  /*5110*/  UIADD3 UR6, UP0, UR22, 0xf0, URZ ;  /* 0x000000f016067890 */ /* 0x000fe2000ff1e03f */
[----:B------:R-:W-:Y:S01]  /*5120*/  R2UR UR8, R12 ;  /* 0x000000000c0872ca */ /* 0x000fe200000e0000 */
[----:B------:R-:W-:Y:S01]  /*5130*/  UIADD3 UR30, UP1, UR22, 0x1f0, URZ ;  /* 0x000001f0161e7890 */ /* 0x000fe2000ff3e03f */
[----:B------:R-:W-:Y:S01]  /*5140*/  R2UR UR35, R22 ;  /* 0x00000000162372ca */ /* 0x000fe200000e0000 */
[----:B------:R-:W-:Y:S01]  /*5150*/  UIADD3.X UR7, URZ, UR23, URZ, UP0, !UPT ;  /* 0x000000173f077290 */ /* 0x000fe200087fe43f */
[----:B------:R-:W-:Y:S01]  /*5160*/  R2UR UR36, R19 ;  /* 0x00000000132472ca */ /* 0x000fe200000e0000 */
[----:B------:R-:W-:Y:S01]  /*5170*/  UIADD3.X UR31, URZ, UR23, URZ, UP1, !UPT ;  /* 0x000000173f1f7290 */ /* 0x000fe20008ffe43f */
[----:B------:R-:W-:Y:S01]  /*5180*/  R2UR UR19, R18 ;  /* 0x00000000121372ca */ /* 0x000fe200000e0000 */
[----:B------:R-:W-:Y:S01]  /*5190*/  VIADD R5, R5, 0x1 ;  /* 0x0000000105057836 */ /* 0x000fe20000000000 */
[----:B------:R-:W-:Y:S01]  /*51a0*/  ISETP.GT.AND P3, PT, R14, 0x1, PT ;  /* 0x000000010e00780c */ /* 0x000fe20003f64270 */
[----:B------:R-:W-:Y:S01]  /*51b0*/  UIADD3 UR26, UR34, 0x40, URZ ;  /* 0x00000040221a7890 */ /* 0x000fe2000fffe03f */
[----:B------:R-:W-:Y:S01]  /*51c0*/  VIADD R13, R13, 0x80 ;  /* 0x000000800d0d7836 */ /* 0x000fe20000000000 */
[----:B------:R-:W-:Y:S01]  /*51d0*/  UMOV UR14, 0x0 ;  /* 0x00000000000e7882 */ /* 0x000fe20000000000 */
[----:B------:R-:W-:Y:S01]  /*51e0*/  UMOV UR15, 0x10000000 ;  /* 0x10000000000f7882 */ /* 0x000fe20000000000 */
[----:B------:R-:W-:Y:S01]  /*51f0*/  UIADD3 UR32, UR8, 0x180, URZ ;  /* 0x0000018008207890 */ /* 0x000fe2000fffe03f */
[----:B------:R-:W-:Y:S01]  /*5200*/  ISETP.NE.AND P1, PT, R5, 0x7, PT ;  /* 0x000000070500780c */ /* 0x000fe20003f25270 */
[----:B------:R-:W-:-:S02]  /*5210*/  UIADD3 UR24, UR8, 0x2180, URZ ;  /* 0x0000218008187890 */ /* 0x000fc4000fffe03f */
[----:B------:R-:W-:Y:S01]  /*5220*/  UIADD3 UR16, UR8, 0x1c180, URZ ;  /* 0x0001c18008107890 */ /* 0x000fe2000fffe03f */
[----:B------:R-:W-:Y:S01]  /*5230*/  SEL R7, RZ, 0x1, P1 ;  /* 0x00000001ff077807 */ /* 0x000fe20000800000 */
[----:B------:R-:W-:Y:S01]  /*5240*/  UIADD3 UR8, UR8, 0x1e180, URZ ;  /* 0x0001e18008087890 */ /* 0x000fe2000fffe03f */
[----:B------:R-:W-:Y:S01]  /*5250*/  SEL R5, R5, RZ, P1 ;  /* 0x000000ff05057207 */ /* 0x000fe20000800000 */
[----:B------:R-:W-:Y:S01]  /*5260*/  UMOV UR25, UR33 ;  /* 0x0000002100197c82 */ /* 0x000fe20008000000 */
[----:B------:R-:W-:Y:S01]  /*5270*/  UMOV UR27, UR35 ;  /* 0x00000023001b7c82 */ /* 0x000fe20008000000 */
[----:B------:R-:W-:Y:S01]  /*5280*/  UMOV UR28, UR36 ;  /* 0x00000024001c7c82 */ /* 0x000fe20008000000 */
[----:B------:R-:W-:Y:S01]  /*5290*/  UMOV UR17, UR33 ;  /* 0x0000002100117c82 */ /* 0x000fe20008000000 */
[----:B------:R-:W-:Y:S01]  /*52a0*/  UMOV UR18, UR34 ;  /* 0x0000002200127c82 */ /* 0x000fe20008000000 */
[----:B------:R-:W-:Y:S01]  /*52b0*/  UMOV UR20, UR36 ;  /* 0x0000002400147c82 */ /* 0x000fe20008000000 */
[----:B------:R0:W-:Y:S01]  /*52c0*/  UTMALDG.3D [UR32], [UR6], desc[UR14] ;  /* 0x00000e20060075b4 */ /* 0x0001e20008011000 */
[----:B------:R-:W-:Y:S01]  /*52d0*/  UMOV UR9, UR33 ;  /* 0x0000002100097c82 */ /* 0x000fe20008000000 */
[----:B------:R-:W-:Y:S01]  /*52e0*/  UMOV UR11, UR19 ;  /* 0x00000013000b7c82 */ /* 0x000fe20008000000 */
[----:B------:R-:W-:Y:S01]  /*52f0*/  UMOV UR12, UR36 ;  /* 0x00000024000c7c82 */ /* 0x000fe20008000000 */
[----:B------:R-:W-:Y:S01]  /*5300*/  UMOV UR10, UR26 ;  /* 0x0000001a000a7c82 */ /* 0x000fe20008000000 */
[----:B------:R-:W-:Y:S01]  /*5310*/  LOP3.LUT R4, R4, R7, RZ, 0x3c, !PT ;  /* 0x0000000704047212 */ /* 0x000fe200078e3cff */
[----:B------:R0:W-:Y:S01]  /*5320*/  UTMALDG.3D [UR24], [UR6], desc[UR14] ;  /* 0x00000e18060075b4 */ /* 0x0001e20008011000 */
[----:B------:R0:W-:Y:S01]  /*5330*/  UTMALDG.3D [UR16], [UR30], desc[UR14] ;  /* 0x00000e101e0075b4 */ /* 0x0001e20008011000 */
[----:B------:R0:W-:Y:S02]  /*5340*/  UTMALDG.3D [UR8], [UR30], desc[UR14] ;  /* 0x00000e081e0075b4 */ /* 0x0001e40008011000 */
[----:B0-----:R-:W-:Y:S05]  /*5350*/  @P3 BRA `(.L_x_106) ;  /* 0xfffffffc00203947 */ /* 0x001fea000383ffff */
.L_x_102:
[----:B------:R-:W-:Y:S05]  /*5360*/  BSYNC B1 ;  /* 0x0000000000017941 */ /* 0x000fea0003800000 */
.L_x_101:
[----:B------:R-:W2:Y:S01]  /*5370*/  LDL.64 R20, [R1] ;  /* 0x0000000001147983 */ /* 0x000ea20000100a00 */
[----:B------:R-:W-:Y:S01]  /*5380*/  LOP3.LUT P4, RZ, R10, 0xff, RZ, 0xc0, !PT ;  /* 0x000000ff0aff7812 */ /* 0x000fe2000788c0ff */
[----:B------:R-:W-:Y:S01]  /*5390*/  VIADD R11, R8, UR40 ;  /* 0x00000028080b7c36 */ /* 0x000fe20008000000 */
[----:B------:R-:W-:Y:S01]  /*53a0*/  ULDC.64 UR6, c[0x0][0x650] ;  /* 0x0001940000067ab9 */ /* 0x000fe20000000a00 */
[----:B------:R-:W-:Y:S01]  /*53b0*/  IMAD.U32 R8, RZ, RZ, UR40 ;  /* 0x00000028ff087e24 */ /* 0x000fe2000f8e00ff */
[----:B------:R-:W-:Y:S01]  /*53c0*/  UISETP.GE.U32.AND UP0, UPT, UR40, 0x7, UPT ;  /* 0x000000072800788c */ /* 0x000fe2000bf06070 */
[C---:B------:R-:W-:Y:S01]  /*53d0*/  IMAD.WIDE.U32 R4, R11.reuse, 0x24924925, RZ ;  /* 0x249249250b047825 */ /* 0x040fe200078e00ff */
[----:B------:R-:W-:Y:S01]  /*53e0*/  ISETP.GT.U32.AND P1, PT, R11, 0x6, PT ;  /* 0x000000060b00780c */ /* 0x000fe20003f24070 */
[----:B------:R-:W-:Y:S01]  /*53f0*/  BSSY B1, `(.L_x_107) ;  /* 0x000006b000017945 */ /* 0x000fe20003800000 */
[----:B------:R-:W-:Y:S01]  /*5400*/  PRMT R10, RZ, 0x7610, R10 ;  /* 0x00007610ff0a7816 */ /* 0x000fe2000000000a */
[----:B------:R-:W-:Y:S01]  /*5410*/  IMAD.MOV.U32 R22, RZ, RZ, -0x1 ;  /* 0xffffffffff167424 */ /* 0x000fe200078e00ff */
[----:B------:R-:W-:Y:S01]  /*5420*/  ISETP.LT.U32.AND P1, PT, R8, 0x7, P1 ;  /* 0x000000070800780c */ /* 0x000fe20000f21070 */
[----:B------:R-:W-:Y:S01]  /*5430*/  IMAD.MOV.U32 R18, RZ, RZ, -0x1 ;  /* 0xffffffffff127424 */ /* 0x000fe200078e00ff */
[----:B------:R-:W-:Y:S01]  /*5440*/  PLOP3.LUT P3, PT, PT, PT, UP0, 0x80, 0x0 ;  /* 0x000000000000781c */ /* 0x000fe20003f6f008 */
[----:B------:R-:W0:Y:S01]  /*5450*/  @P4 S2R R7, SR_CgaCtaId ;  /* 0x0000000000074919 */ /* 0x000e220000008800 */
[----:B------:R-:W-:Y:S01]  /*5460*/  SEL R4, RZ, 0x1, !P1 ;  /* 0x00000001ff047807 */ /* 0x000fe20004800000 */
[----:B------:R-:W-:Y:S01]  /*5470*/  IMAD.MOV.U32 R19, RZ, RZ, -0x1 ;  /* 0xffffffffff137424 */ /* 0x000fe200078e00ff */
[----:B------:R-:W-:-:S02]  /*5480*/  @P4 MOV R6, 0x400 ;  /* 0x0000040000064802 */ /* 0x000fc40000000f00 */
[----:B------:R-:W-:Y:S02]  /*5490*/  LOP3.LUT R3, R3, R4, RZ, 0x3c, !PT ;  /* 0x0000000403037212 */ /* 0x000fe400078e3cff */
[----:B------:R-:W-:Y:S02]  /*54a0*/  PRMT R4, RZ, 0x7610, R4 ;  /* 0x00007610ff047816 */ /* 0x000fe40000000004 */
[----:B0-----:R-:W-:Y:S01]  /*54b0*/  @P4 LEA R6, R7, R6, 0x18 ;  /* 0x0000000607064211 */ /* 0x001fe200078ec0ff */
[----:B------:R-:W-:-:S03]  /*54c0*/  IMAD.IADD R7, R11, 0x1, -R5 ;  /* 0x000000010b077824 */ /* 0x000fc600078e0a05 */
[----:B------:R0:W-:Y:S02]  /*54d0*/  @P4 SYNCS.ARRIVE.TRANS64.A1T0 RZ, [R6+URZ+0xa8], RZ ;  /* 0x0000a8ff06ff49a7 */ /* 0x0001e4000810003f */
[----:B------:R-:W-:-:S04]  /*54e0*/  LEA.HI R7, R7, R5, RZ, 0x1f ;  /* 0x0000000507077211 */ /* 0x000fc800078ff8ff */
[----:B------:R-:W-:-:S04]  /*54f0*/  SHF.R.U32.HI R8, RZ, 0x2, R7 ;  /* 0x00000002ff087819 */ /* 0x000fc80000011607 */
[----:B------:R-:W-:Y:S01]  /*5500*/  @P3 LOP3.LUT R3, R3, 0x1, R8, 0x78, !PT ;  /* 0x0000000103033812 */ /* 0x000fe200078e7808 */
[----:B------:R-:W-:Y:S01]  /*5510*/  IMAD R8, R8, -0x7, R11 ;  /* 0xfffffff908087824 */ /* 0x000fe200078e020b */
[----:B--2---:R-:W-:-:S05]  /*5520*/  IADD3 R16, P1, R16, R20, RZ ;  /* 0x0000001410107210 */ /* 0x004fca0007f3e0ff */
[----:B------:R-:W-:Y:S01]  /*5530*/  IMAD.X R17, R17, 0x1, R0, P1 ;  /* 0x0000000111117824 */ /* 0x000fe200008e0600 */
[----:B------:R-:W-:-:S04]  /*5540*/  ISETP.GE.U32.AND P1, PT, R16, UR6, PT ;  /* 0x0000000610007c0c */ /* 0x000fc8000bf26070 */
[----:B------:R-:W-:-:S13]  /*5550*/  ISETP.GE.U32.AND.EX P1, PT, R17, UR7, PT, P1 ;  /* 0x0000000711007c0c */ /* 0x000fda000bf26110 */
[----:B0-----:R-:W-:Y:S05]  /*5560*/  @P1 BRA `(.L_x_108) ;  /* 0x00000004004c1947 */ /* 0x001fea0003800000 */
[----:B------:R-:W0:Y:S01]  /*5570*/  S2R R12, SR_CTAID.X ;  /* 0x00000000000c7919 */ /* 0x000e220000002500 */
[----:B------:R-:W-:Y:S01]  /*5580*/  ULDC.64 UR6, c[0x0][0x628] ;  /* 0x00018a0000067ab9 */ /* 0x000fe20000000a00 */
[----:B------:R-:W1:Y:S01]  /*5590*/  LDC R13, c[0x0][0x144] ;  /* 0x00005100ff0d7b82 */ /* 0x000e620000000800 */
[----:B------:R-:W-:Y:S01]  /*55a0*/  ISETP.NE.U32.AND P1, PT, RZ, UR6, PT ;  /* 0x00000006ff007c0c */ /* 0x000fe2000bf25070 */
[----:B------:R-:W2:Y:S01]  /*55b0*/  S2R R11, SR_CTAID.Y ;  /* 0x00000000000b7919 */ /* 0x000ea20000002600 */
[----:B------:R-:W-:Y:S01]  /*55c0*/  ULDC UR8, c[0x0][0x150] ;  /* 0x0000540000087ab9 */ /* 0x000fe20000000800 */
[----:B------:R-:W-:Y:S01]  /*55d0*/  ULDC UR9, c[0x0][0x630] ;  /* 0x00018c0000097ab9 */ /* 0x000fe20000000800 */
[----:B------:R-:W-:Y:S01]  /*55e0*/  ISETP.NE.AND.EX P1, PT, RZ, UR7, PT, P1 ;  /* 0x00000007ff007c0c */ /* 0x000fe2000bf25310 */
[----:B------:R-:W-:Y:S01]  /*55f0*/  IMAD.MOV.U32 R4, RZ, RZ, R16 ;  /* 0x000000ffff047224 */ /* 0x000fe200078e0010 */
[----:B0-----:R-:W-:-:S05]  /*5600*/  I2FP.F32.U32 R5, R12 ;  /* 0x0000000c00057245 */ /* 0x001fca0000201000 */
[----:B------:R-:W-:Y:S01]  /*5610*/  FMUL R14, R5, UR8 ;  /* 0x00000008050e7c20 */ /* 0x000fe20008400000 */
[----:B------:R-:W-:-:S05]  /*5620*/  IMAD.MOV.U32 R5, RZ, RZ, R17 ;  /* 0x000000ffff057224 */ /* 0x000fca00078e0011 */
[----:B--2---:R-:W-:Y:S05]  /*5630*/  @!P1 BRA `(.L_x_109) ;  /* 0x0000000000289947 */ /* 0x004fea0003800000 */
[----:B------:R-:W-:Y:S02]  /*5640*/  ULDC UR8, c[0x0][0x634] ;  /* 0x00018d0000087ab9 */ /* 0x000fe40000000800 */
[----:B------:R-:W-:-:S05]  /*5650*/  IADD3 R5, P1, R16, UR8, RZ ;  /* 0x0000000810057c10 */ /* 0x000fca000ff3e0ff */
[----:B------:R-:W-:-:S04]  /*5660*/  IMAD.X R15, RZ, RZ, R17, P1 ;  /* 0x000000ffff0f7224 */ /* 0x000fc800008e0611 */
[----:B------:R-:W-:-:S04]  /*5670*/  IMAD.WIDE.U32 R6, R15, UR6, RZ ;  /* 0x000000060f067c25 */ /* 0x000fc8000f8e00ff */
[----:B------:R-:W-:-:S04]  /*5680*/  IMAD.WIDE.U32 R6, P1, R5, UR7, R6 ;  /* 0x0000000705067c25 */ /* 0x000fc8000f820006 */
[----:B------:R-:W-:-:S04]  /*5690*/  IMAD.WIDE.U32 R4, R5, UR6, RZ ;  /* 0x0000000605047c25 */ /* 0x000fc8000f8e00ff */
[----:B------:R-:W-:Y:S01]  /*56a0*/  IMAD.MOV.U32 R4, RZ, RZ, R7 ;  /* 0x000000ffff047224 */ /* 0x000fe200078e0007 */
[----:B------:R-:W-:Y:S01]  /*56b0*/  IADD3 RZ, P3, R5, R6, RZ ;  /* 0x0000000605ff7210 */ /* 0x000fe20007f7e0ff */
[----:B------:R-:W-:-:S04]  /*56c0*/  IMAD.X R5, RZ, RZ, RZ, P1 ;  /* 0x000000ffff057224 */ /* 0x000fc800008e06ff */
[----:B------:R-:W-:-:S08]  /*56d0*/  IMAD.WIDE.U32.X R4, R15, UR7, R4, P3 ;  /* 0x000000070f047c25 */ /* 0x000fd000098e0404 */
.L_x_109:
[--C-:B------:R-:W-:Y:S01]  /*56e0*/  SHF.R.U64 R19, R4, UR9, R5.reuse ;  /* 0x0000000904137c19 */ /* 0x100fe20008001205 */
[----:B------:R-:W0:Y:S01]  /*56f0*/  F2I.U32.TRUNC.NTZ R14, R14 ;  /* 0x0000000e000e7305 */ /* 0x000e22000020f000 */
[----:B------:R-:W-:Y:S01]  /*5700*/  SHF.R.U32.HI R4, RZ, UR9, R5 ;  /* 0x00000009ff047c19 */ /* 0x000fe20008011605 */
[----:B------:R-:W-:Y:S01]  /*5710*/  ULDC.64 UR6, c[0x0][0x620] ;  /* 0x0001880000067ab9 */ /* 0x000fe20000000a00 */
[----:B------:R-:W-:Y:S01]  /*5720*/  IADD3 R7, P1, RZ, -R19, RZ ;  /* 0x80000013ff077210 */ /* 0x000fe20007f3e0ff */
[----:B------:R-:W-:Y:S01]  /*5730*/  ULDC.64 UR8, c[0x0][0x640] ;  /* 0x0001900000087ab9 */ /* 0x000fe20000000a00 */
[----:B------:R-:W2:Y:S03]  /*5740*/  LDC R18, c[0x0][0x148] ;  /* 0x00005200ff127b82 */ /* 0x000ea60000000800 */
[----:B------:R-:W-:Y:S01]  /*5750*/  IMAD.X R4, RZ, RZ, ~R4, P1 ;  /* 0x000000ffff047224 */ /* 0x000fe200008e0e04 */
[----:B------:R-:W-:-:S03]  /*5760*/  ISETP.NE.U32.AND P1, PT, RZ, UR8, PT ;  /* 0x00000008ff007c0c */ /* 0x000fc6000bf25070 */
[----:B------:R-:W-:Y:S01]  /*5770*/  IMAD R6, R4, UR6, RZ ;  /* 0x0000000604067c24 */ /* 0x000fe2000f8e02ff */
[----:B------:R-:W-:Y:S01]  /*5780*/  ISETP.NE.AND.EX P1, PT, RZ, UR9, PT, P1 ;  /* 0x00000009ff007c0c */ /* 0x000fe2000bf25310 */
[----:B------:R-:W-:Y:S01]  /*5790*/  IMAD.WIDE.U32 R4, R7, UR6, R16 ;  /* 0x0000000607047c25 */ /* 0x000fe2000f8e0010 */
[----:B------:R-:W-:-:S03]  /*57a0*/  ULDC UR6, c[0x0][0x618] ;  /* 0x0001860000067ab9 */ /* 0x000fc60000000800 */
[----:B------:R-:W-:Y:S01]  /*57b0*/  IMAD R7, R7, UR7, R6 ;  /* 0x0000000707077c24 */ /* 0x000fe2000f8e0206 */
[----:B------:R-:W-:Y:S01]  /*57c0*/  ULDC UR7, c[0x0][0x154] ;  /* 0x0000550000077ab9 */ /* 0x000fe20000000800 */
[----:B0-----:R-:W-:Y:S02]  /*57d0*/  IMAD.MOV R6, RZ, RZ, -R14 ;  /* 0x000000ffff067224 */ /* 0x001fe400078e0a0e */
[----:B------:R-:W-:Y:S02]  /*57e0*/  IMAD.IADD R5, R5, 0x1, R7 ;  /* 0x0000000105057824 */ /* 0x000fe400078e0207 */
[----:B-1----:R-:W-:Y:S01]  /*57f0*/  IMAD R12, R13, R6, R12 ;  /* 0x000000060d0c7224 */ /* 0x002fe200078e020c */
[----:B------:R-:W-:Y:S02]  /*5800*/  I2FP.F32.U32 R6, R11 ;  /* 0x0000000b00067245 */ /* 0x000fe40000201000 */
[--C-:B------:R-:W-:Y:S02]  /*5810*/  SHF.R.U64 R13, R4, UR6, R5.reuse ;  /* 0x00000006040d7c19 */ /* 0x100fe40008001205 */
[----:B------:R-:W-:Y:S01]  /*5820*/  SHF.R.U32.HI R4, RZ, UR6, R5 ;  /* 0x00000006ff047c19 */ /* 0x000fe20008011605 */
[----:B------:R-:W-:Y:S01]  /*5830*/  FMUL R6, R6, UR7 ;  /* 0x0000000706067c20 */ /* 0x000fe20008400000 */
[----:B------:R-:W-:-:S02]  /*5840*/  ULDC UR6, c[0x0][0x608] ;  /* 0x0001820000067ab9 */ /* 0x000fc40000000800 */
[--C-:B------:R-:W-:Y:S01]  /*5850*/  SHF.R.U64 R15, R13, UR6, R4.reuse ;  /* 0x000000060d0f7c19 */ /* 0x100fe20008001204 */
[----:B------:R0:W1:Y:S01]  /*5860*/  F2I.U32.TRUNC.NTZ R20, R6 ;  /* 0x0000000600147305 */ /* 0x000062000020f000 */
[----:B------:R-:W-:Y:S01]  /*5870*/  SHF.R.U32.HI R4, RZ, UR6, R4 ;  /* 0x00000006ff047c19 */ /* 0x000fe20008011604 */
[----:B------:R-:W-:-:S03]  /*5880*/  ULDC UR6, c[0x0][0x658] ;  /* 0x0001960000067ab9 */ /* 0x000fc60000000800 */
[--C-:B------:R-:W-:Y:S02]  /*5890*/  SHF.R.U64 R14, R15, UR6, R4.reuse ;  /* 0x000000060f0e7c19 */ /* 0x100fe40008001204 */
[----:B------:R-:W-:-:S03]  /*58a0*/  SHF.R.U32.HI R21, RZ, UR6, R4 ;  /* 0x00000006ff157c19 */ /* 0x000fc60008011604 */
[----:B------:R-:W-:Y:S02]  /*58b0*/  IMAD.MOV.U32 R4, RZ, RZ, R14 ;  /* 0x000000ffff047224 */ /* 0x000fe400078e000e */
[----:B------:R-:W-:Y:S01]  /*58c0*/  IMAD.MOV.U32 R5, RZ, RZ, R21 ;  /* 0x000000ffff057224 */ /* 0x000fe200078e0015 */
[----:B0-----:R-:W-:Y:S06]  /*58d0*/  @!P1 BRA `(.L_x_110) ;  /* 0x0000000000289947 */ /* 0x001fec0003800000 */
        /* <DEDUP_REMOVED lines=10> */
.L_x_110:
[----:B------:R-:W-:Y:S01]  /*5980*/  ISETP.NE.AND P1, PT, R2, 0x1, PT ;  /* 0x000000010200780c */ /* 0x000fe20003f25270 */
[----:B------:R-:W-:Y:S01]  /*5990*/  ULDC UR6, c[0x0][0x648] ;  /* 0x0001920000067ab9 */ /* 0x000fe20000000800 */
[----:B------:R-:W-:Y:S01]  /*59a0*/  LOP3.LUT R15, R15, UR5, RZ, 0xc0, !PT ;  /* 0x000000050f0f7c12 */ /* 0x000fe2000f8ec0ff */
[----:B-1----:R-:W-:Y:S01]  /*59b0*/  IMAD.MOV R20, RZ, RZ, -R20 ;  /* 0x000000ffff147224 */ /* 0x002fe200078e0a14 */
[----:B------:R-:W-:Y:S01]  /*59c0*/  SHF.R.U64 R4, R4, UR6, R5 ;  /* 0x0000000604047c19 */ /* 0x000fe20008001205 */
[----:B------:R-:W-:Y:S01]  /*59d0*/  ULDC UR6, c[0x0][0x638] ;  /* 0x00018e0000067ab9 */ /* 0x000fe20000000800 */
[----:B------:R-:W-:Y:S01]  /*59e0*/  LOP3.LUT R13, R13, UR4, RZ, 0xc0, !PT ;  /* 0x000000040d0d7c12 */ /* 0x000fe2000f8ec0ff */
[----:B------:R-:W-:Y:S02]  /*59f0*/  ULDC UR7, c[0x0][0x610] ;  /* 0x0001840000077ab9 */ /* 0x000fe40000000800 */
[----:B------:R-:W-:Y:S02]  /*5a00*/  IMAD.MOV R5, RZ, RZ, -R4 ;  /* 0x000000ffff057224 */ /* 0x000fe400078e0a04 */
[----:B------:R-:W-:-:S02]  /*5a10*/  IMAD R15, R4, UR13, R15 ;  /* 0x0000000d040f7c24 */ /* 0x000fc4000f8e020f */
[----:B--2---:R-:W-:Y:S02]  /*5a20*/  @P1 IMAD R12, R18, R20, R11 ;  /* 0x00000014120c1224 */ /* 0x004fe400078e020b */
[----:B------:R-:W-:Y:S01]  /*5a30*/  IMAD R14, R5, UR6, R14 ;  /* 0x00000006050e7c24 */ /* 0x000fe2000f8e020e */
[----:B------:R-:W-:Y:S01]  /*5a40*/  ULDC UR6, c[0x0][0x600] ;  /* 0x0001800000067ab9 */ /* 0x000fe20000000800 */
[----:B------:R-:W-:Y:S02]  /*5a50*/  IMAD R12, R15, UR7, R12 ;  /* 0x000000070f0c7c24 */ /* 0x000fe4000f8e020c */
[----:B------:R-:W-:Y:S02]  /*5a60*/  IMAD R5, R14, UR6, R13 ;  /* 0x000000060e057c24 */ /* 0x000fe4000f8e020d */
[----:B------:R-:W-:-:S03]  /*5a70*/  IMAD.MOV.U32 R4, RZ, RZ, 0x1 ;  /* 0x00000001ff047424 */ /* 0x000fc600078e00ff */
[----:B------:R-:W-:Y:S02]  /*5a80*/  SEL R18, R5, R12, !P1 ;  /* 0x0000000c05127207 */ /* 0x000fe40004800000 */
[----:B------:R-:W-:-:S07]  /*5a90*/  SEL R22, R12, R5, !P1 ;  /* 0x000000050c167207 */ /* 0x000fce0004800000 */
.L_x_108:
[----:B------:R-:W-:Y:S05]  /*5aa0*/  BSYNC B1 ;  /* 0x0000000000017941 */ /* 0x000fea0003800000 */
.L_x_107:
[----:B------:R-:W-:-:S13]  /*5ab0*/  LOP3.LUT P1, RZ, R4, 0xff, RZ, 0xc0, !PT ;  /* 0x000000ff04ff7812 */ /* 0x000fda000782c0ff */
[----:B------:R-:W-:Y:S05]  /*5ac0*/  @P1 BRA `(.L_x_111) ;  /* 0xfffffff400101947 */ /* 0x000fea000383ffff */
[----:B------:R-:W-:Y:S05]  /*5ad0*/  BSYNC B0 ;  /* 0x0000000000007941 */ /* 0x000fea0003800000 */
.L_x_99:
[----:B------:R-:W-:-:S03]  /*5ae0*/  UMOV UR6, 0xffffffff ;  /* 0xffffffff00067882 */ /* 0x000fc60000000000 */
[----:B------:R-:W-:Y:S05]  /*5af0*/  BRA.DIV UR6, `(.L_x_112) ;  /* 0x0000000606b47947 */ /* 0x000fea000b800000 */
[----:B------:R-:W-:-:S13]  /*5b00*/  ELECT P6, URZ, PT ;  /* 0x00000000003f782f */ /* 0x000fda00038c0000 */
.L_x_131:
[----:B------:R-:W-:Y:S04]  /*5b10*/  BSSY B0, `(.L_x_113) ;  /* 0x0000046000007945 */ /* 0x000fe80003800000 */
[----:B------:R-:W-:Y:S05]  /*5b20*/  @!P6 BRA `(.L_x_114) ;  /* 0x000000040010e947 */ /* 0x000fea0003800000 */
[----:B------:R-:W-:-:S04]  /*5b30*/  LOP3.LUT R23, R23, 0x2, RZ, 0xfc, !PT ;  /* 0x0000000217177812 */ /* 0x000fc800078efcff */
[----:B------:R-:W-:-:S13]  /*5b40*/  ISETP.NE.AND P0, PT, R23, 0x3, PT ;  /* 0x000000031700780c */ /* 0x000fda0003f05270 */
[----:B------:R-:W-:Y:S05]  /*5b50*/  @!P0 BRA `(.L_x_115) ;  /* 0x0000000000048947 */ /* 0x000fea0003800000 */
[----:B------:R-:W-:Y:S01]  /*5b60*/  BPT.TRAP 0x1 ;  /* 0x000000040000795c */ /* 0x000fe20000300000 */
.L_x_115:
[----:B------:R-:W0:Y:S01]  /*5b70*/  S2R R5, SR_CgaCtaId ;  /* 0x0000000000057919 */ /* 0x000e220000008800 */
[----:B------:R-:W-:Y:S02]  /*5b80*/  MOV R0, 0x400 ;  /* 0x0000040000007802 */ /* 0x000fe40000000f00 */
[----:B------:R-:W-:Y:S02]  /*5b90*/  SHF.L.U32 R2, R3, 0x1f, RZ ;  /* 0x0000001f03027819 */ /* 0x000fe400000006ff */
[----:B0-----:R-:W-:-:S05]  /*5ba0*/  LEA R5, R5, R0, 0x18 ;  /* 0x0000000005057211 */ /* 0x001fca00078ec0ff */
[----:B------:R-:W-:-:S04]  /*5bb0*/  VIADD R5, R5, 0x38 ;  /* 0x0000003805057836 */ /* 0x000fc80000000000 */
[C---:B------:R-:W-:Y:S02]  /*5bc0*/  IMAD R7, R8.reuse, 0x8, R5 ;  /* 0x0000000808077824 */ /* 0x040fe400078e0205 */
[----:B------:R-:W-:Y:S02]  /*5bd0*/  VIADD R8, R8, 0x1 ;  /* 0x0000000108087836 */ /* 0x000fe40000000000 */
[----:B------:R-:W0:Y:S03]  /*5be0*/  SYNCS.PHASECHK.TRANS64.TRYWAIT P0, [R7+URZ], R2 ;  /* 0x00000002070075a7 */ /* 0x000e26000800017f */
[----:B------:R-:W-:-:S04]  /*5bf0*/  ISETP.NE.AND P1, PT, R8, 0x7, PT ;  /* 0x000000070800780c */ /* 0x000fc80003f25270 */
[----:B------:R-:W-:Y:S02]  /*5c00*/  SEL R0, RZ, 0x1, P1 ;  /* 0x00000001ff007807 */ /* 0x000fe40000800000 */
[----:B------:R-:W-:Y:S02]  /*5c10*/  SEL R8, R8, RZ, P1 ;  /* 0x000000ff08087207 */ /* 0x000fe40000800000 */
[----:B------:R-:W-:-:S03]  /*5c20*/  LOP3.LUT R9, R3, R0, RZ, 0x3c, !PT ;  /* 0x0000000003097212 */ /* 0x000fc600078e3cff */
[----:B------:R-:W-:Y:S01]  /*5c30*/  IMAD R6, R8, 0x8, R5 ;  /* 0x0000000808067824 */ /* 0x000fe200078e0205 */
[----:B------:R-:W-:Y:S01]  /*5c40*/  SHF.L.U32 R3, R9, 0x1f, RZ ;  /* 0x0000001f09037819 */ /* 0x000fe200000006ff */
[----:B0-----:R-:W-:Y:S06]  /*5c50*/  @!P0 BRA `(.L_x_116) ;  /* 0x00000004007c8947 */ /* 0x001fec0003800000 */
.L_x_132:
[----:B------:R-:W1:Y:S01]  /*5c60*/  SYNCS.PHASECHK.TRANS64.TRYWAIT P0, [R6+URZ], R3 ;  /* 0x00000003060075a7 */ /* 0x000e62000800017f */
[----:B------:R-:W-:-:S05]  /*5c70*/  VIADD R0, R8, 0x1 ;  /* 0x0000000108007836 */ /* 0x000fca0000000000 */
[----:B------:R-:W-:-:S04]  /*5c80*/  ISETP.NE.AND P1, PT, R0, 0x7, PT ;  /* 0x000000070000780c */ /* 0x000fc80003f25270 */
[----:B0-----:R-:W-:Y:S02]  /*5c90*/  SEL R2, RZ, 0x1, P1 ;  /* 0x00000001ff027807 */ /* 0x001fe40000800000 */
[----:B------:R-:W-:Y:S02]  /*5ca0*/  SEL R0, R0, RZ, P1 ;  /* 0x000000ff00007207 */ /* 0x000fe40000800000 */
[----:B------:R-:W-:-:S03]  /*5cb0*/  LOP3.LUT R9, R9, R2, RZ, 0x3c, !PT ;  /* 0x0000000209097212 */ /* 0x000fc600078e3cff */
[----:B------:R-:W-:Y:S01]  /*5cc0*/  IMAD R7, R0, 0x8, R5 ;  /* 0x0000000800077824 */ /* 0x000fe200078e0205 */
[----:B------:R-:W-:Y:S01]  /*5cd0*/  SHF.L.U32 R4, R9, 0x1f, RZ ;  /* 0x0000001f09047819 */ /* 0x000fe200000006ff */
[----:B-1----:R-:W-:Y:S06]  /*5ce0*/  @!P0 BRA `(.L_x_117) ;  /* 0x00000004006c8947 */ /* 0x002fec0003800000 */
.L_x_133:
[----:B------:R-:W1:Y:S01]  /*5cf0*/  SYNCS.PHASECHK.TRANS64.TRYWAIT P0, [R7+URZ], R4 ;  /* 0x00000004070075a7 */ /* 0x000e62000800017f */
[----:B------:R-:W-:-:S05]  /*5d00*/  VIADD R0, R0, 0x1 ;  /* 0x0000000100007836 */ /* 0x000fca0000000000 */
[----:B------:R-:W-:-:S04]  /*5d10*/  ISETP.NE.AND P1, PT, R0, 0x7, PT ;  /* 0x000000070000780c */ /* 0x000fc80003f25270 */
[----:B------:R-:W-:Y:S02]  /*5d20*/  SEL R2, RZ, 0x1, P1 ;  /* 0x00000001ff027807 */ /* 0x000fe40000800000 */
[----:B------:R-:W-:Y:S02]  /*5d30*/  SEL R0, R0, RZ, P1 ;  /* 0x000000ff00007207 */ /* 0x000fe40000800000 */
[----:B------:R-:W-:-:S03]  /*5d40*/  LOP3.LUT R9, R9, R2, RZ, 0x3c, !PT ;  /* 0x0000000209097212 */ /* 0x000fc600078e3cff */
[----:B0-----:R-:W-:Y:S01]  /*5d50*/  IMAD R6, R0, 0x8, R5 ;  /* 0x0000000800067824 */ /* 0x001fe200078e0205 */
[----:B------:R-:W-:Y:S01]  /*5d60*/  SHF.L.U32 R3, R9, 0x1f, RZ ;  /* 0x0000001f09037819 */ /* 0x000fe200000006ff */
[----:B-1----:R-:W-:Y:S06]  /*5d70*/  @!P0 BRA `(.L_x_118) ;  /* 0x00000004005c8947 */ /* 0x002fec0003800000 */
.L_x_134:
        /* <DEDUP_REMOVED lines=9> */
.L_x_135:
        /* <DEDUP_REMOVED lines=9> */
.L_x_136:
[----:B------:R-:W1:Y:S01]  /*5ea0*/  SYNCS.PHASECHK.TRANS64.TRYWAIT P0, [R6+URZ], R3 ;  /* 0x00000003060075a7 */ /* 0x000e62000800017f */
[----:B------:R-:W-:-:S05]  /*5eb0*/  VIADD R0, R0, 0x1 ;  /* 0x0000000100007836 */ /* 0x000fca0000000000 */
[----:B------:R-:W-:-:S04]  /*5ec0*/  ISETP.NE.AND P1, PT, R0, 0x7, PT ;  /* 0x000000070000780c */ /* 0x000fc80003f25270 */
[----:B------:R-:W-:Y:S02]  /*5ed0*/  SEL R2, RZ, 0x1, P1 ;  /* 0x00000001ff027807 */ /* 0x000fe40000800000 */
[----:B------:R-:W-:Y:S02]  /*5ee0*/  SEL R0, R0, RZ, P1 ;  /* 0x000000ff00007207 */ /* 0x000fe40000800000 */
[----:B------:R-:W-:Y:S01]  /*5ef0*/  LOP3.LUT R2, R9, R2, RZ, 0x3c, !PT ;  /* 0x0000000209027212 */ /* 0x000fe200078e3cff */
[----:B-1----:R-:W-:Y:S06]  /*5f00*/  @!P0 BRA `(.L_x_121) ;  /* 0x0000000400348947 */ /* 0x002fec0003800000 */
.L_x_137:
[----:B------:R-:W-:Y:S01]  /*5f10*/  IMAD R5, R0, 0x8, R5 ;  /* 0x0000000800057824 */ /* 0x000fe200078e0205 */
[----:B------:R-:W-:-:S07]  /*5f20*/  SHF.L.U32 R0, R2, 0x1f, RZ ;  /* 0x0000001f02007819 */ /* 0x000fce00000006ff */
.L_x_122:
[----:B--2---:R2:W3:Y:S02]  /*5f30*/  SYNCS.PHASECHK.TRANS64.TRYWAIT P0, [R5+URZ], R0 ;  /* 0x00000000050075a7 */ /* 0x0044e4000800017f */
[----:B---3--:R-:W-:Y:S05]  /*5f40*/  @!P0 NANOSLEEP.SYNCS 0x989680 ;  /* 0x009896800000895d */ /* 0x008fea0003900000 */
[----:B------:R-:W3:Y:S02]  /*5f50*/  @!P0 SYNCS.PHASECHK.TRANS64 P0, [R5+URZ], R0 ;  /* 0x00000000050085a7 */ /* 0x000ee4000800007f */
[----:B---3--:R-:W-:Y:S05]  /*5f60*/  @!P0 BRA `(.L_x_122) ;  /* 0xfffffffc00f08947 */ /* 0x008fea000383ffff */
.L_x_114:
[----:B------:R-:W-:Y:S05]  /*5f70*/  BSYNC B0 ;  /* 0x0000000000007941 */ /* 0x000fea0003800000 */
.L_x_113:
[----:B------:R-:W-:Y:S05]  /*5f80*/  EXIT ;  /* 0x000000000000794d */ /* 0x000fea0003800000 */
.L_x_15:
[----:B0-----:R-:W-:-:S04]  /*5f90*/  IMAD.U32 R3, RZ, RZ, UR43 ;  /* 0x0000002bff037e24 */ /* 0x001fc8000f8e00ff */
[----:B------:R0:W1:Y:S03]  /*5fa0*/  SYNCS.PHASECHK.TRANS64.TRYWAIT P0, [R3+URZ+-0x8], R0 ;  /* 0xfffff800030075a7 */ /* 0x000066000800017f */
[----:B-1----:R-:W-:Y:S05]  /*5fb0*/  @!P0 NANOSLEEP.SYNCS 0x989680 ;  /* 0x009896800000895d */ /* 0x002fea0003900000 */
[----:B------:R-:W1:Y:S02]  /*5fc0*/  @!P0 SYNCS.PHASECHK.TRANS64 P0, [R3+URZ+-0x8], R0 ;  /* 0xfffff800030085a7 */ /* 0x000e64000800007f */
[----:B-1----:R-:W-:Y:S05]  /*5fd0*/  @!P0 BRA `(.L_x_15) ;  /* 0xfffffffc00ec8947 */ /* 0x002fea000383ffff */
[----:B------:R-:W-:Y:S05]  /*5fe0*/  BRA `(.L_x_123) ;  /* 0xffffffb400987947 */ /* 0x000fea000383ffff */
.L_x_20:
[----:B-1----:R1:W2:Y:S02]  /*5ff0*/  SYNCS.PHASECHK.TRANS64.TRYWAIT P1, [R3+URZ], R0 ;  /* 0x00000000030075a7 */ /* 0x0022a4000802017f */
[----:B--2---:R-:W-:Y:S05]  /*6000*/  @!P1 NANOSLEEP.SYNCS 0x989680 ;  /* 0x009896800000995d */ /* 0x004fea0003900000 */
[----:B------:R-:W2:Y:S02]  /*6010*/  @!P1 SYNCS.PHASECHK.TRANS64 P1, [R3+URZ], R0 ;  /* 0x00000000030095a7 */ /* 0x000ea4000802007f */
[----:B--2---:R-:W-:Y:S05]  /*6020*/  @!P1 BRA `(.L_x_20) ;  /* 0xfffffffc00f09947 */ /* 0x004fea000383ffff */
[----:B------:R-:W-:Y:S05]  /*6030*/  BRA `(.L_x_19) ;  /* 0xffffffb800047947 */ /* 0x000fea000383ffff */
.L_x_25:
[----:B-1----:R-:W-:-:S04]  /*6040*/  IMAD.U32 R4, RZ, RZ, UR4 ;  /* 0x00000004ff047e24 */ /* 0x002fc8000f8e00ff */
[----:B------:R1:W2:Y:S03]  /*6050*/  SYNCS.PHASECHK.TRANS64.TRYWAIT P1, [R4+URZ], R3 ;  /* 0x00000003040075a7 */ /* 0x0002a6000802017f */
[----:B--2---:R-:W-:Y:S05]  /*6060*/  @!P1 NANOSLEEP.SYNCS 0x989680 ;  /* 0x009896800000995d */ /* 0x004fea0003900000 */
[----:B------:R-:W2:Y:S02]  /*6070*/  @!P1 SYNCS.PHASECHK.TRANS64 P1, [R4+URZ], R3 ;  /* 0x00000003040095a7 */ /* 0x000ea4000802007f */
[----:B--2---:R-:W-:Y:S05]  /*6080*/  @!P1 BRA `(.L_x_25) ;  /* 0xfffffffc00ec9947 */ /* 0x004fea000383ffff */
[----:B------:R-:W-:Y:S05]  /*6090*/  BRA `(.L_x_24) ;  /* 0xffffffbc002c7947 */ /* 0x000fea000383ffff */
.L_x_31:
[----:B0-----:R-:W-:-:S04]  /*60a0*/  IMAD.U32 R3, RZ, RZ, UR43 ;  /* 0x0000002bff037e24 */ /* 0x001fc8000f8e00ff */
[----:B------:R0:W1:Y:S03]  /*60b0*/  SYNCS.PHASECHK.TRANS64.TRYWAIT P0, [R3+URZ+0x8], R0 ;  /* 0x00000800030075a7 */ /* 0x000066000800017f */
[----:B-1----:R-:W-:Y:S05]  /*60c0*/  @!P0 NANOSLEEP.SYNCS 0x989680 ;  /* 0x009896800000895d */ /* 0x002fea0003900000 */
[----:B------:R-:W1:Y:S02]  /*60d0*/  @!P0 SYNCS.PHASECHK.TRANS64 P0, [R3+URZ+0x8], R0 ;  /* 0x00000800030085a7 */ /* 0x000e64000800007f */
[----:B-1----:R-:W-:Y:S05]  /*60e0*/  @!P0 BRA `(.L_x_31) ;  /* 0xfffffffc00ec8947 */ /* 0x002fea000383ffff */
[----:B------:R-:W-:Y:S05]  /*60f0*/  BRA `(.L_x_124) ;  /* 0xffffffc000d87947 */ /* 0x000fea000383ffff */
.L_x_100:
[----:B------:R-:W-:Y:S01]  /*6100*/  BSSY B1, `(.L_x_125) ;  /* 0x0000006000017945 */ /* 0x000fe20003800000 */
[----:B------:R-:W-:-:S07]  /*6110*/  IMAD.MOV.U32 R15, RZ, RZ, -0x1 ;  /* 0xffffffffff0f7424 */ /* 0x000fce00078e00ff */
[----:B-----5:R-:W-:Y:S05]  /*6120*/  WARPSYNC.COLLECTIVE R15, `(.L_x_126) ;  /* 0x000000000f0c7348 */ /* 0x020fea0003c00000 */
[----:B------:R-:W-:Y:S02]  /*6130*/  ELECT P6, UR62, PT ;  /* 0x00000000003e782f */ /* 0x000fe400038c0000 */
[----:B------:R-:W-:Y:S01]  /*6140*/  MOV R14, UR62 ;  /* 0x0000003e000e7c02 */ /* 0x000fe20008000f00 */
[----:B-----5:R-:W-:Y:S10]  /*6150*/  ENDCOLLECTIVE ;  /* 0x000000000000791b */ /* 0x020ff40003800000 */
.L_x_126:
[----:B------:R-:W-:Y:S05]  /*6160*/  BSYNC B1 ;  /* 0x0000000000017941 */ /* 0x000fea0003800000 */
.L_x_125:
[----:B------:R-:W-:Y:S05]  /*6170*/  BRA `(.L_x_127) ;  /* 0xffffffec00707947 */ /* 0x000fea000383ffff */
.L_x_103:
[----:B-1----:R1:W2:Y:S02]  /*6180*/  SYNCS.PHASECHK.TRANS64.TRYWAIT P1, [R11+URZ+0x38], R6 ;  /* 0x000038060b0075a7 */ /* 0x0022a4000802017f */
[----:B--2---:R-:W-:Y:S05]  /*6190*/  @!P1 NANOSLEEP.SYNCS 0x989680 ;  /* 0x009896800000995d */ /* 0x004fea0003900000 */
[----:B------:R-:W2:Y:S02]  /*61a0*/  @!P1 SYNCS.PHASECHK.TRANS64 P1, [R11+URZ+0x38], R6 ;  /* 0x000038060b0095a7 */ /* 0x000ea4000802007f */
[----:B--2---:R-:W-:Y:S05]  /*61b0*/  @!P1 BRA `(.L_x_103) ;  /* 0xfffffffc00f09947 */ /* 0x004fea000383ffff */
[----:B------:R-:W-:Y:S05]  /*61c0*/  BRA `(.L_x_128) ;  /* 0xffffffec00a47947 */ /* 0x000fea000383ffff */
.L_x_112:
[----:B------:R-:W-:Y:S01]  /*61d0*/  BSSY B0, `(.L_x_129) ;  /* 0x0000006000007945 */ /* 0x000fe20003800000 */
[----:B------:R-:W-:-:S07]  /*61e0*/  IMAD.MOV.U32 R15, RZ, RZ, -0x1 ;  /* 0xffffffffff0f7424 */ /* 0x000fce00078e00ff */
[----:B-----5:R-:W-:Y:S05]  /*61f0*/  WARPSYNC.COLLECTIVE R15, `(.L_x_130) ;  /* 0x000000000f0c7348 */ /* 0x020fea0003c00000 */
[----:B------:R-:W-:Y:S02]  /*6200*/  ELECT P6, UR62, PT ;  /* 0x00000000003e782f */ /* 0x000fe400038c0000 */
[----:B------:R-:W-:Y:S01]  /*6210*/  MOV R14, UR62 ;  /* 0x0000003e000e7c02 */ /* 0x000fe20008000f00 */
[----:B-----5:R-:W-:Y:S10]  /*6220*/  ENDCOLLECTIVE ;  /* 0x000000000000791b */ /* 0x020ff40003800000 */
.L_x_130:
[----:B------:R-:W-:Y:S05]  /*6230*/  BSYNC B0 ;  /* 0x0000000000007941 */ /* 0x000fea0003800000 */
.L_x_129:
[----:B------:R-:W-:Y:S05]  /*6240*/  BRA `(.L_x_131) ;  /* 0xfffffff800307947 */ /* 0x000fea000383ffff */
.L_x_116:
[----:B0-----:R0:W1:Y:S02]  /*6250*/  SYNCS.PHASECHK.TRANS64.TRYWAIT P0, [R7+URZ], R2 ;  /* 0x00000002070075a7 */ /* 0x001064000800017f */
[----:B-1----:R-:W-:Y:S05]  /*6260*/  @!P0 NANOSLEEP.SYNCS 0x989680 ;  /* 0x009896800000895d */ /* 0x002fea0003900000 */
[----:B------:R-:W1:Y:S02]  /*6270*/  @!P0 SYNCS.PHASECHK.TRANS64 P0, [R7+URZ], R2 ;  /* 0x00000002070085a7 */ /* 0x000e64000800007f */
[----:B-1----:R-:W-:Y:S05]  /*6280*/  @!P0 BRA `(.L_x_116) ;  /* 0xfffffffc00f08947 */ /* 0x002fea000383ffff */
[----:B------:R-:W-:Y:S05]  /*6290*/  BRA `(.L_x_132) ;  /* 0xfffffff800707947 */ /* 0x000fea000383ffff */
.L_x_117:
[----:B0-----:R0:W1:Y:S02]  /*62a0*/  SYNCS.PHASECHK.TRANS64.TRYWAIT P0, [R6+URZ], R3 ;  /* 0x00000003060075a7 */ /* 0x001064000800017f */
[----:B-1----:R-:W-:Y:S05]  /*62b0*/  @!P0 NANOSLEEP.SYNCS 0x989680 ;  /* 0x009896800000895d */ /* 0x002fea0003900000 */
[----:B------:R-:W1:Y:S02]  /*62c0*/  @!P0 SYNCS.PHASECHK.TRANS64 P0, [R6+URZ], R3 ;  /* 0x00000003060085a7 */ /* 0x000e64000800007f */
[----:B-1----:R-:W-:Y:S05]  /*62d0*/  @!P0 BRA `(.L_x_117) ;  /* 0xfffffffc00f08947 */ /* 0x002fea000383ffff */
[----:B------:R-:W-:Y:S05]  /*62e0*/  BRA `(.L_x_133) ;  /* 0xfffffff800807947 */ /* 0x000fea000383ffff */
.L_x_118:
[----:B0-----:R0:W1:Y:S02]  /*62f0*/  SYNCS.PHASECHK.TRANS64.TRYWAIT P0, [R7+URZ], R4 ;  /* 0x00000004070075a7 */ /* 0x001064000800017f */
[----:B-1----:R-:W-:Y:S05]  /*6300*/  @!P0 NANOSLEEP.SYNCS 0x989680 ;  /* 0x009896800000895d */ /* 0x002fea0003900000 */
[----:B------:R-:W1:Y:S02]  /*6310*/  @!P0 SYNCS.PHASECHK.TRANS64 P0, [R7+URZ], R4 ;  /* 0x00000004070085a7 */ /* 0x000e64000800007f */
[----:B-1----:R-:W-:Y:S05]  /*6320*/  @!P0 BRA `(.L_x_118) ;  /* 0xfffffffc00f08947 */ /* 0x002fea000383ffff */
[----:B------:R-:W-:Y:S05]  /*6330*/  BRA `(.L_x_134) ;  /* 0xfffffff800907947 */ /* 0x000fea000383ffff */
.L_x_119:
[----:B0-----:R0:W1:Y:S02]  /*6340*/  SYNCS.PHASECHK.TRANS64.TRYWAIT P0, [R6+URZ], R3 ;  /* 0x00000003060075a7 */ /* 0x001064000800017f */
[----:B-1----:R-:W-:Y:S05]  /*6350*/  @!P0 NANOSLEEP.SYNCS 0x989680 ;  /* 0x009896800000895d */ /* 0x002fea0003900000 */
[----:B------:R-:W1:Y:S02]  /*6360*/  @!P0 SYNCS.PHASECHK.TRANS64 P0, [R6+URZ], R3 ;  /* 0x00000003060085a7 */ /* 0x000e64000800007f */
[----:B-1----:R-:W-:Y:S05]  /*6370*/  @!P0 BRA `(.L_x_119) ;  /* 0xfffffffc00f08947 */ /* 0x002fea000383ffff */
[----:B------:R-:W-:Y:S05]  /*6380*/  BRA `(.L_x_135) ;  /* 0xfffffff800a07947 */ /* 0x000fea000383ffff */
.L_x_120:
[----:B0-----:R0:W1:Y:S02]  /*6390*/  SYNCS.PHASECHK.TRANS64.TRYWAIT P0, [R7+URZ], R4 ;  /* 0x00000004070075a7 */ /* 0x001064000800017f */
[----:B-1----:R-:W-:Y:S05]  /*63a0*/  @!P0 NANOSLEEP.SYNCS 0x989680 ;  /* 0x009896800000895d */ /* 0x002fea0003900000 */
[----:B------:R-:W1:Y:S02]  /*63b0*/  @!P0 SYNCS.PHASECHK.TRANS64 P0, [R7+URZ], R4 ;  /* 0x00000004070085a7 */ /* 0x000e64000800007f */
[----:B-1----:R-:W-:Y:S05]  /*63c0*/  @!P0 BRA `(.L_x_120) ;  /* 0xfffffffc00f08947 */ /* 0x002fea000383ffff */
[----:B------:R-:W-:Y:S05]  /*63d0*/  BRA `(.L_x_136) ;  /* 0xfffffff800b07947 */ /* 0x000fea000383ffff */
.L_x_121:
[----:B-1----:R1:W2:Y:S02]  /*63e0*/  SYNCS.PHASECHK.TRANS64.TRYWAIT P0, [R6+URZ], R3 ;  /* 0x00000003060075a7 */ /* 0x0022a4000800017f */
[----:B--2---:R-:W-:Y:S05]  /*63f0*/  @!P0 NANOSLEEP.SYNCS 0x989680 ;  /* 0x009896800000895d */ /* 0x004fea0003900000 */
[----:B------:R-:W2:Y:S02]  /*6400*/  @!P0 SYNCS.PHASECHK.TRANS64 P0, [R6+URZ], R3 ;  /* 0x00000003060085a7 */ /* 0x000ea4000800007f */
[----:B--2---:R-:W-:Y:S05]  /*6410*/  @!P0 BRA `(.L_x_121) ;  /* 0xfffffffc00f08947 */ /* 0x004fea000383ffff */
[----:B------:R-:W-:Y:S05]  /*6420*/  BRA `(.L_x_137) ;  /* 0xfffffff800b87947 */ /* 0x000fea000383ffff */
.L_x_138:
[----:B------:R-:W-:-:S00]  /*6430*/  BRA `(.L_x_138) ;  /* 0xfffffffc00fc7947 */ /* 0x000fc0000383ffff */
[----:B------:R-:W-:-:S00]  /*6440*/  NOP ;  /* 0x0000000000007918 */ /* 0x000fc00000000000 */
        /* <DEDUP_REMOVED lines=11> */
.L_x_139:


//--------------------- .nv.global.init           --------------------------
	.section	.nv.global.init,"aw",@progbits
.nv.global.init:
	.type		$str$22,@object
	.size		$str$22,($str$23 - $str$22)
$str$22:
        /*0000*/ 	.byte	0x6b, 0x5f, 0x74, 0x69, 0x6c, 0x65, 0x5f, 0x63, 0x6f, 0x75, 0x6e, 0x74, 0x20, 0x3e, 0x3d, 0x20
        /*0010*/ 	.byte	0x31, 0x00
	.type		$str$23,@object
	.size		$str$23,(__unnamed_1 - $str$23)
$str$23:
        /*0012*/ 	.byte	0x2f, 0x74, 0x6d, 0x70, 0x2f, 0x63, 0x75, 0x74, 0x6c, 0x61, 0x73, 0x73, 0x5f, 0x73, 0x77, 0x65
        /*0022*/ 	.byte	0x65, 0x70, 0x5f, 0x73, 0x72, 0x63, 0x2f, 0x69, 0x6e, 0x63, 0x6c, 0x75, 0x64, 0x65, 0x2f, 0x63
        /*0032*/ 	.byte	0x75, 0x74, 0x6c, 0x61, 0x73, 0x73, 0x2f, 0x67, 0x65, 0x6d, 0x6d, 0x2f, 0x63, 0x6f, 0x6c, 0x6c
        /*0042*/ 	.byte	0x65, 0x63, 0x74, 0x69, 0x76, 0x65, 0x2f, 0x73, 0x6d, 0x39, 0x30, 0x5f, 0x6d, 0x6d, 0x61, 0x5f
        /*0052*/ 	.byte	0x74, 0x6d, 0x61, 0x5f, 0x67, 0x6d, 0x6d, 0x61, 0x5f, 0x73, 0x73, 0x5f, 0x77, 0x61, 0x72, 0x70
        /*0062*/ 	.byte	0x73, 0x70, 0x65, 0x63, 0x69, 0x61, 0x6c, 0x69, 0x7a, 0x65, 0x64, 0x2e, 0x68, 0x70, 0x70, 0x00
	.type		__unnamed_1,@object
	.size		__unnamed_1,(.L_0 - __unnamed_1)
__unnamed_1:
        /*0072*/ 	.byte	0x76, 0x6f, 0x69, 0x64, 0x20, 0x63, 0x75, 0x74, 0x6c, 0x61, 0x73, 0x73, 0x3a, 0x3a, 0x67, 0x65
        /* <DEDUP_REMOVED lines=179> */
        /*0bb2*/ 	.byte	0x75, 0x74, 0x65, 0x3a, 0x3a, 0x69, 0x64, 0x65, 0x6e, 0x74, 0x69, 0x74, 0x79, 0x5d, 0x00
.L_0:


//--------------------- .nv.shared._ZN7cutlass13device_kernelINS_4gemm6kernel13GemmUniversalIN4cute5tupleIJiiiiEEENS1_10collective13CollectiveMmaINS1_34MainloopSm90TmaGmmaWarpSpecializedILi7ENS5_IJNS4_1CILi1EEESB_SB_EEENS1_32KernelTmaWarpSpecializedPingpongEEENS5_IJNSA_ILi64EEESF_NSA_ILi128EEEEEENS_10bfloat16_tENS5_IJlSB_lEEESI_SJ_NS4_8TiledMMAINS4_8MMA_AtomIJNS4_4SM904GMMA27MMA_64x64x16_F32BF16BF16_SSILNSN_5MajorE0ELSP_0ELNSN_7ScaleInE1ELSQ_1EEEEEENS4_6LayoutISC_NS5_IJNSA_ILi0EEESU_SU_EEEEENS5_IJNS4_10UnderscoreESX_SX_EEEEENS4_13SM90_TMA_LOADENS4_14ComposedLayoutINS4_7SwizzleILi3ELi4ELi3EEENS4_18smem_ptr_flag_bitsILi16EEENST_INS5_IJNSA_ILi8EEESF_EEENS5_IJSF_SB_EEEEEEEvNS4_8identityES10_S1A_vS1B_EENS_8epilogue10collective6detail29Sm90TmaWarpSpecializedAdapterINS1E_15DefaultEpilogueISI_SJ_SJ_NS1D_6thread17LinearCombinationISI_Li1EffLNS1I_9ScaleType4KindE0ELNS_15FloatRoundStyleE2ESI_EENS1_15EpilogueDefaultEEEEEvvEEEEvNT_6ParamsE --------------------------
	.section	.nv.shared._ZN7cutlass13device_kernelINS_4gemm6kernel13GemmUniversalIN4cute5tupleIJiiiiEEENS1_10collective13CollectiveMmaINS1_34MainloopSm90TmaGmmaWarpSpecializedILi7ENS5_IJNS4_1CILi1EEESB_SB_EEENS1_32KernelTmaWarpSpecializedPingpongEEENS5_IJNSA_ILi64EEESF_NSA_ILi128EEEEEENS_10bfloat16_tENS5_IJlSB_lEEESI_SJ_NS4_8TiledMMAINS4_8MMA_AtomIJNS4_4SM904GMMA27MMA_64x64x16_F32BF16BF16_SSILNSN_5MajorE0ELSP_0ELNSN_7ScaleInE1ELSQ_1EEEEEENS4_6LayoutISC_NS5_IJNSA_ILi0EEESU_SU_EEEEENS5_IJNS4_10UnderscoreESX_SX_EEEEENS4_13SM90_TMA_LOADENS4_14ComposedLayoutINS4_7SwizzleILi3ELi4ELi3EEENS4_18smem_ptr_flag_bitsILi16EEENST_INS5_IJNSA_ILi8EEESF_EEENS5_IJSF_SB_EEEEEEEvNS4_8identityES10_S1A_vS1B_EENS_8epilogue10collective6detail29Sm90TmaWarpSpecializedAdapterINS1E_15DefaultEpilogueISI_SJ_SJ_NS1D_6thread17LinearCombinationISI_Li1EffLNS1I_9ScaleType4KindE0ELNS_15FloatRoundStyleE2ESI_EENS1_15EpilogueDefaultEEEEEvvEEEEvNT_6ParamsE,"aw",@nobits
	.sectionflags	@""
	.align	16
	.zero		1024


//--------------------- .nv.shared.reserved.0     --------------------------
	.section	.nv.shared.reserved.0,"aw",@nobits
	.weak		__nv_reservedSMEM_offset_0_alias
	.size		__nv_reservedSMEM_offset_0_alias, 0, 0
	.other		__nv_reservedSMEM_offset_0_alias,@"STO_CUDA_RESERVED_SHARED STV_DEFAULT"
__nv_reservedSMEM_offset_0_alias:
	.zero		0


//--------------------- .nv.global                --------------------------
	.section	.nv.global,"aw",@nobits
.nv.global:
	.type		_ZN40_INTERNAL_601b7781_4_k_cu_df25c2cf_245854cute1_E,@object
	.size		_ZN40_INTERNAL_601b7781_4_k_cu_df25c2cf_245854cute1_E,(_ZN40_INTERNAL_601b7781_4_k_cu_df25c2cf_245854cuda3std3__45__cpo6cbeginE - _ZN40_INTERNAL_601b7781_4_k_cu_df25c2cf_245854cute1_E)
_ZN40_INTERNAL_601b7781_4_k_cu_df25c2cf_245854cute1_E:
	.zero		1
	.type		_ZN40_INTERNAL_601b7781_4_k_cu_df25c2cf_245854cuda3std3__45__cpo6cbeginE,@object
	.size		_ZN40_INTERNAL_601b7781_4_k_cu_df25c2cf_245854cuda3std3__45__cpo6cbeginE,(_ZN40_INTERNAL_601b7781_4_k_cu_df25c2cf_245854cuda3std3__48in_placeE - _ZN40_INTERNAL_601b7781_4_k_cu_df25c2cf_245854cuda3std3__45__cpo6cbeginE)
_ZN40_INTERNAL_601b7781_4_k_cu_df25c2cf_245854cuda3std3__45__cpo6cbeginE:
	.zero		1
	.type		_ZN40_INTERNAL_601b7781_4_k_cu_df25c2cf_245854cuda3std3__48in_placeE,@object
	.size		_ZN40_INTERNAL_601b7781_4_k_cu_df25c2cf_245854cuda3std3__48in_placeE,(_ZN40_INTERNAL_601b7781_4_k_cu_df25c2cf_245854cuda3std6ranges3__45__cpo9iter_moveE - _ZN40_INTERNAL_601b7781_4_k_cu_df25c2cf_245854cuda3std3__48in_placeE)
_ZN40_INTERNAL_601b7781_4_k_cu_df25c2cf_245854cuda3std3__48in_placeE:
	.zero		1
	.type		_ZN40_INTERNAL_601b7781_4_k_cu_df25c2cf_245854cuda3std6ranges3__45__cpo9iter_moveE,@object
	.size		_ZN40_INTERNAL_601b7781_4_k_cu_df25c2cf_245854cuda3std6ranges3__45__cpo9iter_moveE,(_ZN40_INTERNAL_601b7781_4_k_cu_df25c2cf_245854cuda3std3__45__cpo5beginE - _ZN40_INTERNAL_601b7781_4_k_cu_df25c2cf_245854cuda3std6ranges3__45__cpo9iter_moveE)
_ZN40_INTERNAL_601b7781_4_k_cu_df25c2cf_245854cuda3std6ranges3__45__cpo9iter_moveE:
	.zero		1
	.type		_ZN40_INTERNAL_601b7781_4_k_cu_df25c2cf_245854cuda3std3__45__cpo5beginE,@object
	.size		_ZN40_INTERNAL_601b7781_4_k_cu_df25c2cf_245854cuda3std3__45__cpo5beginE,(_ZN40_INTERNAL_601b7781_4_k_cu_df25c2cf_245854cuda3std3__442_GLOBAL__N__601b7781_4_k_cu_df25c2cf_245856ignoreE - _ZN40_INTERNAL_601b7781_4_k_cu_df25c2cf_245854cuda3std3__45__cpo5beginE)
_ZN40_INTERNAL_601b7781_4_k_cu_df25c2cf_245854cuda3std3__45__cpo5beginE:
	.zero		1
	.type		_ZN40_INTERNAL_601b7781_4_k_cu_df25c2cf_245854cuda3std3__442_GLOBAL__N__601b7781_4_k_cu_df25c2cf_245856ignoreE,@object
	.size		_ZN40_INTERNAL_601b7781_4_k_cu_df25c2cf_245854cuda3std3__442_GLOBAL__N__601b7781_4_k_cu_df25c2cf_245856ignoreE,(_ZN40_INTERNAL_601b7781_4_k_cu_df25c2cf_245854cute7productE - _ZN40_INTERNAL_601b7781_4_k_cu_df25c2cf_245854cuda3std3__442_GLOBAL__N__601b7781_4_k_cu_df25c2cf_245856ignoreE)
_ZN40_INTERNAL_601b7781_4_k_cu_df25c2cf_245854cuda3std3__442_GLOBAL__N__601b7781_4_k_cu_df25c2cf_245856ignoreE:
	.zero		1
	.type		_ZN40_INTERNAL_601b7781_4_k_cu_df25c2cf_245854cute7productE,@object
	.size		_ZN40_INTERNAL_601b7781_4_k_cu_df25c2cf_245854cute7productE,(_ZN40_INTERNAL_601b7781_4_k_cu_df25c2cf_245854cuda3std3__45__cpo3endE - _ZN40_INTERNAL_601b7781_4_k_cu_df25c2cf_245854cute7productE)
_ZN40_INTERNAL_601b7781_4_k_cu_df25c2cf_245854cute7productE:
	.zero		1
	.type		_ZN40_INTERNAL_601b7781_4_k_cu_df25c2cf_245854cuda3std3__45__cpo3endE,@object
	.size		_ZN40_INTERNAL_601b7781_4_k_cu_df25c2cf_245854cuda3std3__45__cpo3endE,(_ZN40_INTERNAL_601b7781_4_k_cu_df25c2cf_245854cuda3std3__419piecewise_constructE - _ZN40_INTERNAL_601b7781_4_k_cu_df25c2cf_245854cuda3std3__45__cpo3endE)
_ZN40_INTERNAL_601b7781_4_k_cu_df25c2cf_245854cuda3std3__45__cpo3endE:
	.zero		1
	.type		_ZN40_INTERNAL_601b7781_4_k_cu_df25c2cf_245854cuda3std3__419piecewise_constructE,@object
	.size		_ZN40_INTERNAL_601b7781_4_k_cu_df25c2cf_245854cuda3std3__419piecewise_constructE,(_ZN40_INTERNAL_601b7781_4_k_cu_df25c2cf_245854cuda3std3__45__cpo4cendE - _ZN40_INTERNAL_601b7781_4_k_cu_df25c2cf_245854cuda3std3__419piecewise_constructE)
_ZN40_INTERNAL_601b7781_4_k_cu_df25c2cf_245854cuda3std3__419piecewise_constructE:
	.zero		1
	.type		_ZN40_INTERNAL_601b7781_4_k_cu_df25c2cf_245854cuda3std3__45__cpo4cendE,@object
	.size		_ZN40_INTERNAL_601b7781_4_k_cu_df25c2cf_245854cuda3std3__45__cpo4cendE,(_ZN40_INTERNAL_601b7781_4_k_cu_df25c2cf_245854cuda3std6ranges3__45__cpo4swapE - _ZN40_INTERNAL_601b7781_4_k_cu_df25c2cf_245854cuda3std3__45__cpo4cendE)
_ZN40_INTERNAL_601b7781_4_k_cu_df25c2cf_245854cuda3std3__45__cpo4cendE:
	.zero		1
	.type		_ZN40_INTERNAL_601b7781_4_k_cu_df25c2cf_245854cuda3std6ranges3__45__cpo4swapE,@object
	.size		_ZN40_INTERNAL_601b7781_4_k_cu_df25c2cf_245854cuda3std6ranges3__45__cpo4swapE,(.L_8 - _ZN40_INTERNAL_601b7781_4_k_cu_df25c2cf_245854cuda3std6ranges3__45__cpo4swapE)
_ZN40_INTERNAL_601b7781_4_k_cu_df25c2cf_245854cuda3std6ranges3__45__cpo4swapE:
	.zero		1
.L_8:


//--------------------- .nv.constant0._ZN7cutlass13device_kernelINS_4gemm6kernel13GemmUniversalIN4cute5tupleIJiiiiEEENS1_10collective13CollectiveMmaINS1_34MainloopSm90TmaGmmaWarpSpecializedILi7ENS5_IJNS4_1CILi1EEESB_SB_EEENS1_32KernelTmaWarpSpecializedPingpongEEENS5_IJNSA_ILi64EEESF_NSA_ILi128EEEEEENS_10bfloat16_tENS5_IJlSB_lEEESI_SJ_NS4_8TiledMMAINS4_8MMA_AtomIJNS4_4SM904GMMA27MMA_64x64x16_F32BF16BF16_SSILNSN_5MajorE0ELSP_0ELNSN_7ScaleInE1ELSQ_1EEEEEENS4_6LayoutISC_NS5_IJNSA_ILi0EEESU_SU_EEEEENS5_IJNS4_10UnderscoreESX_SX_EEEEENS4_13SM90_TMA_LOADENS4_14ComposedLayoutINS4_7SwizzleILi3ELi4ELi3EEENS4_18smem_ptr_flag_bitsILi16EEENST_INS5_IJNSA_ILi8EEESF_EEENS5_IJSF_SB_EEEEEEEvNS4_8identityES10_S1A_vS1B_EENS_8epilogue10collective6detail29Sm90TmaWarpSpecializedAdapterINS1E_15DefaultEpilogueISI_SJ_SJ_NS1D_6thread17LinearCombinationISI_Li1EffLNS1I_9ScaleType4KindE0ELNS_15FloatRoundStyleE2ESI_EENS1_15EpilogueDefaultEEEEEvvEEEEvNT_6ParamsE --------------------------
	.section	.nv.constant0._ZN7cutlass13device_kernelINS_4gemm6kernel13GemmUniversalIN4cute5tupleIJiiiiEEENS1_10collective13CollectiveMmaINS1_34MainloopSm90TmaGmmaWarpSpecializedILi7ENS5_IJNS4_1CILi1EEESB_SB_EEENS1_32KernelTmaWarpSpecializedPingpongEEENS5_IJNSA_ILi64EEESF_NSA_ILi128EEEEEENS_10bfloat16_tENS5_IJlSB_lEEESI_SJ_NS4_8TiledMMAINS4_8MMA_AtomIJNS4_4SM904GMMA27MMA_64x64x16_F32BF16BF16_SSILNSN_5MajorE0ELSP_0ELNSN_7ScaleInE1ELSQ_1EEEEEENS4_6LayoutISC_NS5_IJNSA_ILi0EEESU_SU_EEEEENS5_IJNS4_10UnderscoreESX_SX_EEEEENS4_13SM90_TMA_LOADENS4_14ComposedLayoutINS4_7SwizzleILi3ELi4ELi3EEENS4_18smem_ptr_flag_bitsILi16EEENST_INS5_IJNSA_ILi8EEESF_EEENS5_IJSF_SB_EEEEEEEvNS4_8identityES10_S1A_vS1B_EENS_8epilogue10collective6detail29Sm90TmaWarpSpecializedAdapterINS1E_15DefaultEpilogueISI_SJ_SJ_NS1D_6thread17LinearCombinationISI_Li1EffLNS1I_9ScaleType4KindE0ELNS_15FloatRoundStyleE2ESI_EENS1_15EpilogueDefaultEEEEEvvEEEEvNT_6ParamsE,"a",@progbits
	.sectionflags	@""
	.align	4
.nv.constant0._ZN7cutlass13device_kernelINS_4gemm6kernel13GemmUniversalIN4cute5tupleIJiiiiEEENS1_10collective13CollectiveMmaINS1_34MainloopSm90TmaGmmaWarpSpecializedILi7ENS5_IJNS4_1CILi1EEESB_SB_EEENS1_32KernelTmaWarpSpecializedPingpongEEENS5_IJNSA_ILi64EEESF_NSA_ILi128EEEEEENS_10bfloat16_tENS5_IJlSB_lEEESI_SJ_NS4_8TiledMMAINS4_8MMA_AtomIJNS4_4SM904GMMA27MMA_64x64x16_F32BF16BF16_SSILNSN_5MajorE0ELSP_0ELNSN_7ScaleInE1ELSQ_1EEEEEENS4_6LayoutISC_NS5_IJNSA_ILi0EEESU_SU_EEEEENS5_IJNS4_10UnderscoreESX_SX_EEEEENS4_13SM90_TMA_LOADENS4_14ComposedLayoutINS4_7SwizzleILi3ELi4ELi3EEENS4_18smem_ptr_flag_bitsILi16EEENST_INS5_IJNSA_ILi8EEESF_EEENS5_IJSF_SB_EEEEEEEvNS4_8identityES10_S1A_vS1B_EENS_8epilogue10collective6detail29Sm90TmaWarpSpecializedAdapterINS1E_15DefaultEpilogueISI_SJ_SJ_NS1D_6thread17LinearCombinationISI_Li1EffLNS1I_9ScaleType4KindE0ELNS_15FloatRoundStyleE2ESI_EENS1_15EpilogueDefaultEEEEEvvEEEEvNT_6ParamsE:
	.zero		1664


//--------------------- SYMBOLS --------------------------

	.type		.nv.reservedSmem.offset0,@object
	.size		.nv.reservedSmem.offset0,0x4
	.type		__assertfail,@function
